//
// Generated by NVIDIA NVVM Compiler
//
// Compiler Build ID: CL-36424714
// Cuda compilation tools, release 13.0, V13.0.88
// Based on NVVM 20.0.0
//

.version 9.0
.target sm_100
.address_size 64

	// .globl	_Z3muliPfS_S_

.visible .entry _Z3muliPfS_S_(
	.param .u32 _Z3muliPfS_S__param_0,
	.param .u64 .ptr .align 1 _Z3muliPfS_S__param_1,
	.param .u64 .ptr .align 1 _Z3muliPfS_S__param_2,
	.param .u64 .ptr .align 1 _Z3muliPfS_S__param_3
)
{
	.reg .pred 	%p<4>;
	.reg .b32 	%r<29>;
	.reg .b32 	%f<36>;
	.reg .b64 	%rd<15>;

	ld.param.u32 	%r14, [_Z3muliPfS_S__param_0];
	ld.param.u64 	%rd5, [_Z3muliPfS_S__param_1];
	ld.param.u64 	%rd6, [_Z3muliPfS_S__param_2];
	ld.param.u64 	%rd7, [_Z3muliPfS_S__param_3];
	mov.u32 	%r15, %ctaid.x;
	mov.u32 	%r1, %ntid.x;
	mov.u32 	%r16, %tid.x;
	mad.lo.s32 	%r25, %r15, %r1, %r16;
	setp.ge.s32 	%p1, %r25, %r14;
	@%p1 bra 	$L__BB0_5;
	cvta.to.global.u64 	%rd8, %rd5;
	add.s64 	%rd1, %rd8, 16;
	cvta.to.global.u64 	%rd9, %rd6;
	add.s64 	%rd2, %rd9, 16;
	mov.u32 	%r17, %nctaid.x;
	mul.lo.s32 	%r3, %r1, %r17;
	cvta.to.global.u64 	%rd3, %rd7;
$L__BB0_2:
	mul.hi.s32 	%r19, %r25, 1717986919;
	shr.u32 	%r20, %r19, 31;
	shr.s32 	%r21, %r19, 2;
	add.s32 	%r22, %r21, %r20;
	mul.lo.s32 	%r23, %r22, 10;
	sub.s32 	%r24, %r25, %r23;
	mul.wide.s32 	%rd10, %r25, 4;
	add.s64 	%rd4, %rd3, %rd10;
	mov.b32 	%r28, 0;
	st.global.u32 	[%rd4], %r28;
	mul.lo.s32 	%r27, %r22, 2960;
	mul.lo.s32 	%r26, %r24, 2960;
	mov.f32 	%f35, 0f00000000;
$L__BB0_3:
	mul.wide.s32 	%rd11, %r27, 4;
	add.s64 	%rd12, %rd1, %rd11;
	mul.wide.s32 	%rd13, %r26, 4;
	add.s64 	%rd14, %rd2, %rd13;
	ld.global.f32 	%f4, [%rd12+-16];
	ld.global.f32 	%f5, [%rd14+-16];
	sub.f32 	%f6, %f4, %f5;
	fma.rn.f32 	%f7, %f6, %f6, %f35;
	st.global.f32 	[%rd4], %f7;
	ld.global.f32 	%f8, [%rd12+-12];
	ld.global.f32 	%f9, [%rd14+-12];
	sub.f32 	%f10, %f8, %f9;
	fma.rn.f32 	%f11, %f10, %f10, %f7;
	st.global.f32 	[%rd4], %f11;
	ld.global.f32 	%f12, [%rd12+-8];
	ld.global.f32 	%f13, [%rd14+-8];
	sub.f32 	%f14, %f12, %f13;
	fma.rn.f32 	%f15, %f14, %f14, %f11;
	st.global.f32 	[%rd4], %f15;
	ld.global.f32 	%f16, [%rd12+-4];
	ld.global.f32 	%f17, [%rd14+-4];
	sub.f32 	%f18, %f16, %f17;
	fma.rn.f32 	%f19, %f18, %f18, %f15;
	st.global.f32 	[%rd4], %f19;
	ld.global.f32 	%f20, [%rd12];
	ld.global.f32 	%f21, [%rd14];
	sub.f32 	%f22, %f20, %f21;
	fma.rn.f32 	%f23, %f22, %f22, %f19;
	st.global.f32 	[%rd4], %f23;
	ld.global.f32 	%f24, [%rd12+4];
	ld.global.f32 	%f25, [%rd14+4];
	sub.f32 	%f26, %f24, %f25;
	fma.rn.f32 	%f27, %f26, %f26, %f23;
	st.global.f32 	[%rd4], %f27;
	ld.global.f32 	%f28, [%rd12+8];
	ld.global.f32 	%f29, [%rd14+8];
	sub.f32 	%f30, %f28, %f29;
	fma.rn.f32 	%f31, %f30, %f30, %f27;
	st.global.f32 	[%rd4], %f31;
	ld.global.f32 	%f32, [%rd12+12];
	ld.global.f32 	%f33, [%rd14+12];
	sub.f32 	%f34, %f32, %f33;
	fma.rn.f32 	%f35, %f34, %f34, %f31;
	st.global.f32 	[%rd4], %f35;
	add.s32 	%r28, %r28, 8;
	add.s32 	%r27, %r27, 8;
	add.s32 	%r26, %r26, 8;
	setp.ne.s32 	%p2, %r28, 2960;
	@%p2 bra 	$L__BB0_3;
	add.s32 	%r25, %r25, %r3;
	setp.lt.s32 	%p3, %r25, %r14;
	@%p3 bra 	$L__BB0_2;
$L__BB0_5:
	ret;

}
	// .globl	_Z7clusteriPiPf
.visible .entry _Z7clusteriPiPf(
	.param .u32 _Z7clusteriPiPf_param_0,
	.param .u64 .ptr .align 1 _Z7clusteriPiPf_param_1,
	.param .u64 .ptr .align 1 _Z7clusteriPiPf_param_2
)
{
	.reg .pred 	%p<36>;
	.reg .b32 	%r<54>;
	.reg .b32 	%f<58>;
	.reg .b64 	%rd<17>;

	ld.param.u32 	%r8, [_Z7clusteriPiPf_param_0];
	ld.param.u64 	%rd3, [_Z7clusteriPiPf_param_1];
	ld.param.u64 	%rd4, [_Z7clusteriPiPf_param_2];
	cvta.to.global.u64 	%rd1, %rd4;
	cvta.to.global.u64 	%rd2, %rd3;
	mov.u32 	%r9, %ctaid.x;
	mov.u32 	%r10, %ntid.x;
	mov.u32 	%r11, %tid.x;
	mad.lo.s32 	%r53, %r9, %r10, %r11;
	mov.u32 	%r12, %nctaid.x;
	mul.lo.s32 	%r2, %r10, %r12;
	setp.ge.s32 	%p1, %r53, %r8;
	@%p1 bra 	$L__BB1_6;
	add.s32 	%r3, %r53, %r2;
	max.s32 	%r13, %r8, %r3;
	setp.lt.s32 	%p2, %r3, %r8;
	selp.u32 	%r14, 1, 0, %p2;
	add.s32 	%r15, %r3, %r14;
	sub.s32 	%r16, %r13, %r15;
	div.u32 	%r17, %r16, %r2;
	add.s32 	%r4, %r17, %r14;
	and.b32  	%r18, %r4, 1;
	setp.eq.b32 	%p3, %r18, 1;
	@%p3 bra 	$L__BB1_3;
	mul.lo.s32 	%r19, %r53, 10;
	mul.wide.s32 	%rd5, %r19, 4;
	add.s64 	%rd6, %rd1, %rd5;
	ld.global.f32 	%f1, [%rd6];
	setp.geu.f32 	%p4, %f1, 0f45390000;
	selp.f32 	%f2, 0f45390000, %f1, %p4;
	selp.s32 	%r20, -1, 0, %p4;
	ld.global.f32 	%f3, [%rd6+4];
	setp.lt.f32 	%p5, %f3, %f2;
	selp.f32 	%f4, %f3, %f2, %p5;
	selp.b32 	%r21, 1, %r20, %p5;
	ld.global.f32 	%f5, [%rd6+8];
	setp.lt.f32 	%p6, %f5, %f4;
	selp.f32 	%f6, %f5, %f4, %p6;
	selp.b32 	%r22, 2, %r21, %p6;
	ld.global.f32 	%f7, [%rd6+12];
	setp.lt.f32 	%p7, %f7, %f6;
	selp.f32 	%f8, %f7, %f6, %p7;
	selp.b32 	%r23, 3, %r22, %p7;
	ld.global.f32 	%f9, [%rd6+16];
	setp.lt.f32 	%p8, %f9, %f8;
	selp.f32 	%f10, %f9, %f8, %p8;
	selp.b32 	%r24, 4, %r23, %p8;
	ld.global.f32 	%f11, [%rd6+20];
	setp.lt.f32 	%p9, %f11, %f10;
	selp.f32 	%f12, %f11, %f10, %p9;
	selp.b32 	%r25, 5, %r24, %p9;
	ld.global.f32 	%f13, [%rd6+24];
	setp.lt.f32 	%p10, %f13, %f12;
	selp.f32 	%f14, %f13, %f12, %p10;
	selp.b32 	%r26, 6, %r25, %p10;
	ld.global.f32 	%f15, [%rd6+28];
	setp.lt.f32 	%p11, %f15, %f14;
	selp.f32 	%f16, %f15, %f14, %p11;
	selp.b32 	%r27, 7, %r26, %p11;
	ld.global.f32 	%f17, [%rd6+32];
	setp.lt.f32 	%p12, %f17, %f16;
	selp.f32 	%f18, %f17, %f16, %p12;
	selp.b32 	%r28, 8, %r27, %p12;
	ld.global.f32 	%f19, [%rd6+36];
	setp.lt.f32 	%p13, %f19, %f18;
	selp.b32 	%r29, 9, %r28, %p13;
	mul.wide.s32 	%rd7, %r53, 4;
	add.s64 	%rd8, %rd2, %rd7;
	st.global.u32 	[%rd8], %r29;
	mov.u32 	%r53, %r3;
$L__BB1_3:
	setp.eq.s32 	%p14, %r4, 0;
	@%p14 bra 	$L__BB1_6;
	mul.wide.s32 	%rd13, %r2, 40;
	mul.wide.s32 	%rd15, %r2, 4;
	shl.b32 	%r51, %r2, 1;
$L__BB1_5:
	mul.lo.s32 	%r30, %r53, 10;
	mul.wide.s32 	%rd9, %r30, 4;
	add.s64 	%rd10, %rd1, %rd9;
	ld.global.f32 	%f20, [%rd10];
	setp.geu.f32 	%p15, %f20, 0f45390000;
	selp.f32 	%f21, 0f45390000, %f20, %p15;
	selp.s32 	%r31, -1, 0, %p15;
	ld.global.f32 	%f22, [%rd10+4];
	setp.lt.f32 	%p16, %f22, %f21;
	selp.f32 	%f23, %f22, %f21, %p16;
	selp.b32 	%r32, 1, %r31, %p16;
	ld.global.f32 	%f24, [%rd10+8];
	setp.lt.f32 	%p17, %f24, %f23;
	selp.f32 	%f25, %f24, %f23, %p17;
	selp.b32 	%r33, 2, %r32, %p17;
	ld.global.f32 	%f26, [%rd10+12];
	setp.lt.f32 	%p18, %f26, %f25;
	selp.f32 	%f27, %f26, %f25, %p18;
	selp.b32 	%r34, 3, %r33, %p18;
	ld.global.f32 	%f28, [%rd10+16];
	setp.lt.f32 	%p19, %f28, %f27;
	selp.f32 	%f29, %f28, %f27, %p19;
	selp.b32 	%r35, 4, %r34, %p19;
	ld.global.f32 	%f30, [%rd10+20];
	setp.lt.f32 	%p20, %f30, %f29;
	selp.f32 	%f31, %f30, %f29, %p20;
	selp.b32 	%r36, 5, %r35, %p20;
	ld.global.f32 	%f32, [%rd10+24];
	setp.lt.f32 	%p21, %f32, %f31;
	selp.f32 	%f33, %f32, %f31, %p21;
	selp.b32 	%r37, 6, %r36, %p21;
	ld.global.f32 	%f34, [%rd10+28];
	setp.lt.f32 	%p22, %f34, %f33;
	selp.f32 	%f35, %f34, %f33, %p22;
	selp.b32 	%r38, 7, %r37, %p22;
	ld.global.f32 	%f36, [%rd10+32];
	setp.lt.f32 	%p23, %f36, %f35;
	selp.f32 	%f37, %f36, %f35, %p23;
	selp.b32 	%r39, 8, %r38, %p23;
	ld.global.f32 	%f38, [%rd10+36];
	setp.lt.f32 	%p24, %f38, %f37;
	selp.b32 	%r40, 9, %r39, %p24;
	mul.wide.s32 	%rd11, %r53, 4;
	add.s64 	%rd12, %rd2, %rd11;
	st.global.u32 	[%rd12], %r40;
	add.s64 	%rd14, %rd10, %rd13;
	ld.global.f32 	%f39, [%rd14];
	setp.geu.f32 	%p25, %f39, 0f45390000;
	selp.f32 	%f40, 0f45390000, %f39, %p25;
	selp.s32 	%r41, -1, 0, %p25;
	ld.global.f32 	%f41, [%rd14+4];
	setp.lt.f32 	%p26, %f41, %f40;
	selp.f32 	%f42, %f41, %f40, %p26;
	selp.b32 	%r42, 1, %r41, %p26;
	ld.global.f32 	%f43, [%rd14+8];
	setp.lt.f32 	%p27, %f43, %f42;
	selp.f32 	%f44, %f43, %f42, %p27;
	selp.b32 	%r43, 2, %r42, %p27;
	ld.global.f32 	%f45, [%rd14+12];
	setp.lt.f32 	%p28, %f45, %f44;
	selp.f32 	%f46, %f45, %f44, %p28;
	selp.b32 	%r44, 3, %r43, %p28;
	ld.global.f32 	%f47, [%rd14+16];
	setp.lt.f32 	%p29, %f47, %f46;
	selp.f32 	%f48, %f47, %f46, %p29;
	selp.b32 	%r45, 4, %r44, %p29;
	ld.global.f32 	%f49, [%rd14+20];
	setp.lt.f32 	%p30, %f49, %f48;
	selp.f32 	%f50, %f49, %f48, %p30;
	selp.b32 	%r46, 5, %r45, %p30;
	ld.global.f32 	%f51, [%rd14+24];
	setp.lt.f32 	%p31, %f51, %f50;
	selp.f32 	%f52, %f51, %f50, %p31;
	selp.b32 	%r47, 6, %r46, %p31;
	ld.global.f32 	%f53, [%rd14+28];
	setp.lt.f32 	%p32, %f53, %f52;
	selp.f32 	%f54, %f53, %f52, %p32;
	selp.b32 	%r48, 7, %r47, %p32;
	ld.global.f32 	%f55, [%rd14+32];
	setp.lt.f32 	%p33, %f55, %f54;
	selp.f32 	%f56, %f55, %f54, %p33;
	selp.b32 	%r49, 8, %r48, %p33;
	ld.global.f32 	%f57, [%rd14+36];
	setp.lt.f32 	%p34, %f57, %f56;
	selp.b32 	%r50, 9, %r49, %p34;
	add.s64 	%rd16, %rd12, %rd15;
	st.global.u32 	[%rd16], %r50;
	add.s32 	%r53, %r53, %r51;
	setp.lt.s32 	%p35, %r53, %r8;
	@%p35 bra 	$L__BB1_5;
$L__BB1_6:
	ret;

}
	// .globl	_Z11check_equaliPiS_Pb
.visible .entry _Z11check_equaliPiS_Pb(
	.param .u32 _Z11check_equaliPiS_Pb_param_0,
	.param .u64 .ptr .align 1 _Z11check_equaliPiS_Pb_param_1,
	.param .u64 .ptr .align 1 _Z11check_equaliPiS_Pb_param_2,
	.param .u64 .ptr .align 1 _Z11check_equaliPiS_Pb_param_3
)
{
	.reg .pred 	%p<4>;
	.reg .b16 	%rs<2>;
	.reg .b32 	%r<13>;
	.reg .b64 	%rd<10>;

	ld.param.u32 	%r6, [_Z11check_equaliPiS_Pb_param_0];
	ld.param.u64 	%rd4, [_Z11check_equaliPiS_Pb_param_1];
	ld.param.u64 	%rd5, [_Z11check_equaliPiS_Pb_param_2];
	ld.param.u64 	%rd6, [_Z11check_equaliPiS_Pb_param_3];
	mov.u32 	%r7, %ctaid.x;
	mov.u32 	%r1, %ntid.x;
	mov.u32 	%r8, %tid.x;
	mad.lo.s32 	%r12, %r7, %r1, %r8;
	setp.ge.s32 	%p1, %r12, %r6;
	@%p1 bra 	$L__BB2_5;
	mov.u32 	%r9, %nctaid.x;
	mul.lo.s32 	%r3, %r1, %r9;
	cvta.to.global.u64 	%rd1, %rd4;
	cvta.to.global.u64 	%rd2, %rd5;
	cvta.to.global.u64 	%rd3, %rd6;
$L__BB2_2:
	mul.wide.s32 	%rd7, %r12, 4;
	add.s64 	%rd8, %rd1, %rd7;
	ld.global.u32 	%r10, [%rd8];
	add.s64 	%rd9, %rd2, %rd7;
	ld.global.u32 	%r11, [%rd9];
	setp.eq.s32 	%p2, %r10, %r11;
	@%p2 bra 	$L__BB2_4;
	mov.b16 	%rs1, 0;
	st.global.u8 	[%rd3], %rs1;
$L__BB2_4:
	add.s32 	%r12, %r12, %r3;
	setp.lt.s32 	%p3, %r12, %r6;
	@%p3 bra 	$L__BB2_2;
$L__BB2_5:
	ret;

}
	// .globl	_Z14clear_centroidiPf
.visible .entry _Z14clear_centroidiPf(
	.param .u32 _Z14clear_centroidiPf_param_0,
	.param .u64 .ptr .align 1 _Z14clear_centroidiPf_param_1
)
{
	.reg .pred 	%p<7>;
	.reg .b32 	%r<33>;
	.reg .b64 	%rd<11>;

	ld.param.u32 	%r12, [_Z14clear_centroidiPf_param_0];
	ld.param.u64 	%rd2, [_Z14clear_centroidiPf_param_1];
	cvta.to.global.u64 	%rd1, %rd2;
	mov.u32 	%r13, %ctaid.x;
	mov.u32 	%r14, %ntid.x;
	mov.u32 	%r15, %tid.x;
	mad.lo.s32 	%r31, %r13, %r14, %r15;
	mov.u32 	%r16, %nctaid.x;
	mul.lo.s32 	%r2, %r14, %r16;
	setp.ge.s32 	%p1, %r31, %r12;
	@%p1 bra 	$L__BB3_7;
	add.s32 	%r17, %r31, %r2;
	max.s32 	%r18, %r12, %r17;
	setp.lt.s32 	%p2, %r17, %r12;
	selp.u32 	%r19, 1, 0, %p2;
	add.s32 	%r20, %r17, %r19;
	sub.s32 	%r21, %r18, %r20;
	div.u32 	%r22, %r21, %r2;
	add.s32 	%r3, %r22, %r19;
	and.b32  	%r23, %r3, 3;
	setp.eq.s32 	%p3, %r23, 3;
	@%p3 bra 	$L__BB3_4;
	add.s32 	%r24, %r3, 1;
	and.b32  	%r25, %r24, 3;
	neg.s32 	%r29, %r25;
$L__BB3_3:
	.pragma "nounroll";
	mul.wide.s32 	%rd3, %r31, 4;
	add.s64 	%rd4, %rd1, %rd3;
	mov.b32 	%r26, 0;
	st.global.u32 	[%rd4], %r26;
	add.s32 	%r31, %r31, %r2;
	add.s32 	%r29, %r29, 1;
	setp.ne.s32 	%p4, %r29, 0;
	@%p4 bra 	$L__BB3_3;
$L__BB3_4:
	setp.lt.u32 	%p5, %r3, 3;
	@%p5 bra 	$L__BB3_7;
	mul.wide.s32 	%rd7, %r2, 4;
	shl.b32 	%r28, %r2, 2;
$L__BB3_6:
	mul.wide.s32 	%rd5, %r31, 4;
	add.s64 	%rd6, %rd1, %rd5;
	mov.b32 	%r27, 0;
	st.global.u32 	[%rd6], %r27;
	add.s64 	%rd8, %rd6, %rd7;
	st.global.u32 	[%rd8], %r27;
	add.s64 	%rd9, %rd8, %rd7;
	st.global.u32 	[%rd9], %r27;
	add.s64 	%rd10, %rd9, %rd7;
	st.global.u32 	[%rd10], %r27;
	add.s32 	%r31, %r28, %r31;
	setp.lt.s32 	%p6, %r31, %r12;
	@%p6 bra 	$L__BB3_6;
$L__BB3_7:
	ret;

}
	// .globl	_Z3addiPfS_
.visible .entry _Z3addiPfS_(
	.param .u32 _Z3addiPfS__param_0,
	.param .u64 .ptr .align 1 _Z3addiPfS__param_1,
	.param .u64 .ptr .align 1 _Z3addiPfS__param_2
)
{
	.reg .pred 	%p<7>;
	.reg .b32 	%r<31>;
	.reg .b32 	%f<16>;
	.reg .b64 	%rd<18>;

	ld.param.u32 	%r12, [_Z3addiPfS__param_0];
	ld.param.u64 	%rd3, [_Z3addiPfS__param_1];
	ld.param.u64 	%rd4, [_Z3addiPfS__param_2];
	cvta.to.global.u64 	%rd1, %rd4;
	cvta.to.global.u64 	%rd2, %rd3;
	mov.u32 	%r13, %ctaid.x;
	mov.u32 	%r14, %ntid.x;
	mov.u32 	%r15, %tid.x;
	mad.lo.s32 	%r29, %r13, %r14, %r15;
	mov.u32 	%r16, %nctaid.x;
	mul.lo.s32 	%r2, %r14, %r16;
	setp.ge.s32 	%p1, %r29, %r12;
	@%p1 bra 	$L__BB4_7;
	add.s32 	%r17, %r29, %r2;
	max.s32 	%r18, %r12, %r17;
	setp.lt.s32 	%p2, %r17, %r12;
	selp.u32 	%r19, 1, 0, %p2;
	add.s32 	%r20, %r17, %r19;
	sub.s32 	%r21, %r18, %r20;
	div.u32 	%r22, %r21, %r2;
	add.s32 	%r3, %r22, %r19;
	and.b32  	%r23, %r3, 3;
	setp.eq.s32 	%p3, %r23, 3;
	@%p3 bra 	$L__BB4_4;
	add.s32 	%r24, %r3, 1;
	and.b32  	%r25, %r24, 3;
	neg.s32 	%r27, %r25;
$L__BB4_3:
	.pragma "nounroll";
	mul.wide.s32 	%rd5, %r29, 4;
	add.s64 	%rd6, %rd1, %rd5;
	add.s64 	%rd7, %rd2, %rd5;
	ld.global.f32 	%f1, [%rd7];
	ld.global.f32 	%f2, [%rd6];
	add.f32 	%f3, %f1, %f2;
	st.global.f32 	[%rd7], %f3;
	add.s32 	%r29, %r29, %r2;
	add.s32 	%r27, %r27, 1;
	setp.ne.s32 	%p4, %r27, 0;
	@%p4 bra 	$L__BB4_3;
$L__BB4_4:
	setp.lt.u32 	%p5, %r3, 3;
	@%p5 bra 	$L__BB4_7;
	mul.wide.s32 	%rd11, %r2, 4;
	shl.b32 	%r26, %r2, 2;
$L__BB4_6:
	mul.wide.s32 	%rd8, %r29, 4;
	add.s64 	%rd9, %rd2, %rd8;
	ld.global.f32 	%f4, [%rd9];
	add.s64 	%rd10, %rd1, %rd8;
	ld.global.f32 	%f5, [%rd10];
	add.f32 	%f6, %f4, %f5;
	st.global.f32 	[%rd9], %f6;
	add.s64 	%rd12, %rd9, %rd11;
	ld.global.f32 	%f7, [%rd12];
	add.s64 	%rd13, %rd10, %rd11;
	ld.global.f32 	%f8, [%rd13];
	add.f32 	%f9, %f7, %f8;
	st.global.f32 	[%rd12], %f9;
	add.s64 	%rd14, %rd12, %rd11;
	ld.global.f32 	%f10, [%rd14];
	add.s64 	%rd15, %rd13, %rd11;
	ld.global.f32 	%f11, [%rd15];
	add.f32 	%f12, %f10, %f11;
	st.global.f32 	[%rd14], %f12;
	add.s64 	%rd16, %rd14, %rd11;
	ld.global.f32 	%f13, [%rd16];
	add.s64 	%rd17, %rd15, %rd11;
	ld.global.f32 	%f14, [%rd17];
	add.f32 	%f15, %f13, %f14;
	st.global.f32 	[%rd16], %f15;
	add.s32 	%r29, %r26, %r29;
	setp.lt.s32 	%p6, %r29, %r12;
	@%p6 bra 	$L__BB4_6;
$L__BB4_7:
	ret;

}
	// .globl	_Z3diviPfPi
.visible .entry _Z3diviPfPi(
	.param .u32 _Z3diviPfPi_param_0,
	.param .u64 .ptr .align 1 _Z3diviPfPi_param_1,
	.param .u64 .ptr .align 1 _Z3diviPfPi_param_2
)
{
	.reg .pred 	%p<7>;
	.reg .b32 	%r<63>;
	.reg .b32 	%f<16>;
	.reg .b64 	%rd<23>;

	ld.param.u32 	%r12, [_Z3diviPfPi_param_0];
	ld.param.u64 	%rd3, [_Z3diviPfPi_param_1];
	ld.param.u64 	%rd4, [_Z3diviPfPi_param_2];
	cvta.to.global.u64 	%rd1, %rd4;
	cvta.to.global.u64 	%rd2, %rd3;
	mov.u32 	%r13, %ctaid.x;
	mov.u32 	%r14, %ntid.x;
	mov.u32 	%r15, %tid.x;
	mad.lo.s32 	%r61, %r13, %r14, %r15;
	mov.u32 	%r16, %nctaid.x;
	mul.lo.s32 	%r2, %r14, %r16;
	setp.ge.s32 	%p1, %r61, %r12;
	@%p1 bra 	$L__BB5_7;
	add.s32 	%r17, %r61, %r2;
	max.s32 	%r18, %r12, %r17;
	setp.lt.s32 	%p2, %r17, %r12;
	selp.u32 	%r19, 1, 0, %p2;
	add.s32 	%r20, %r17, %r19;
	sub.s32 	%r21, %r18, %r20;
	div.u32 	%r22, %r21, %r2;
	add.s32 	%r3, %r22, %r19;
	and.b32  	%r23, %r3, 3;
	setp.eq.s32 	%p3, %r23, 3;
	@%p3 bra 	$L__BB5_4;
	add.s32 	%r24, %r3, 1;
	and.b32  	%r25, %r24, 3;
	neg.s32 	%r59, %r25;
$L__BB5_3:
	.pragma "nounroll";
	mul.wide.s32 	%rd5, %r61, 4;
	add.s64 	%rd6, %rd2, %rd5;
	ld.global.f32 	%f1, [%rd6];
	mul.hi.s32 	%r26, %r61, -1323314247;
	add.s32 	%r27, %r26, %r61;
	shr.u32 	%r28, %r27, 31;
	shr.s32 	%r29, %r27, 11;
	add.s32 	%r30, %r29, %r28;
	mul.wide.s32 	%rd7, %r30, 4;
	add.s64 	%rd8, %rd1, %rd7;
	ld.global.u32 	%r31, [%rd8];
	cvt.rn.f32.s32 	%f2, %r31;
	div.rn.f32 	%f3, %f1, %f2;
	st.global.f32 	[%rd6], %f3;
	add.s32 	%r61, %r61, %r2;
	add.s32 	%r59, %r59, 1;
	setp.ne.s32 	%p4, %r59, 0;
	@%p4 bra 	$L__BB5_3;
$L__BB5_4:
	setp.lt.u32 	%p5, %r3, 3;
	@%p5 bra 	$L__BB5_7;
	mul.wide.s32 	%rd13, %r2, 4;
$L__BB5_6:
	mul.wide.s32 	%rd9, %r61, 4;
	add.s64 	%rd10, %rd2, %rd9;
	ld.global.f32 	%f4, [%rd10];
	mul.hi.s32 	%r32, %r61, -1323314247;
	add.s32 	%r33, %r32, %r61;
	shr.u32 	%r34, %r33, 31;
	shr.s32 	%r35, %r33, 11;
	add.s32 	%r36, %r35, %r34;
	mul.wide.s32 	%rd11, %r36, 4;
	add.s64 	%rd12, %rd1, %rd11;
	ld.global.u32 	%r37, [%rd12];
	cvt.rn.f32.s32 	%f5, %r37;
	div.rn.f32 	%f6, %f4, %f5;
	st.global.f32 	[%rd10], %f6;
	add.s32 	%r38, %r61, %r2;
	add.s64 	%rd14, %rd10, %rd13;
	ld.global.f32 	%f7, [%rd14];
	mul.hi.s32 	%r39, %r38, -1323314247;
	add.s32 	%r40, %r39, %r38;
	shr.u32 	%r41, %r40, 31;
	shr.s32 	%r42, %r40, 11;
	add.s32 	%r43, %r42, %r41;
	mul.wide.s32 	%rd15, %r43, 4;
	add.s64 	%rd16, %rd1, %rd15;
	ld.global.u32 	%r44, [%rd16];
	cvt.rn.f32.s32 	%f8, %r44;
	div.rn.f32 	%f9, %f7, %f8;
	st.global.f32 	[%rd14], %f9;
	add.s32 	%r45, %r38, %r2;
	add.s64 	%rd17, %rd14, %rd13;
	ld.global.f32 	%f10, [%rd17];
	mul.hi.s32 	%r46, %r45, -1323314247;
	add.s32 	%r47, %r46, %r45;
	shr.u32 	%r48, %r47, 31;
	shr.s32 	%r49, %r47, 11;
	add.s32 	%r50, %r49, %r48;
	mul.wide.s32 	%rd18, %r50, 4;
	add.s64 	%rd19, %rd1, %rd18;
	ld.global.u32 	%r51, [%rd19];
	cvt.rn.f32.s32 	%f11, %r51;
	div.rn.f32 	%f12, %f10, %f11;
	st.global.f32 	[%rd17], %f12;
	add.s32 	%r52, %r45, %r2;
	add.s64 	%rd20, %rd17, %rd13;
	ld.global.f32 	%f13, [%rd20];
	mul.hi.s32 	%r53, %r52, -1323314247;
	add.s32 	%r54, %r53, %r52;
	shr.u32 	%r55, %r54, 31;
	shr.s32 	%r56, %r54, 11;
	add.s32 	%r57, %r56, %r55;
	mul.wide.s32 	%rd21, %r57, 4;
	add.s64 	%rd22, %rd1, %rd21;
	ld.global.u32 	%r58, [%rd22];
	cvt.rn.f32.s32 	%f14, %r58;
	div.rn.f32 	%f15, %f13, %f14;
	st.global.f32 	[%rd20], %f15;
	add.s32 	%r61, %r52, %r2;
	setp.lt.s32 	%p6, %r61, %r12;
	@%p6 bra 	$L__BB5_6;
$L__BB5_7:
	ret;

}


// ===== COMPILED SASS (sm_100) =====

	.target	sm_100

	.elftype	@"ET_EXEC"


//--------------------- .note.nv.tkinfo           --------------------------
	.section	.note.nv.tkinfo,"",@"SHT_NOTE"
	.sectionflags	@"SHF_NOTE_NV_TKINFO"
	.tkinfo
        /*0018*/ 	.word	0x00000002
        /*0030*/ 	.string	""
        /*0030*/ 	.string	"ptxas"
        /*0030*/ 	.string	"Cuda compilation tools, release 13.0, V13.0.88"
        /*0030*/ 	.string	"Build cuda_13.0.r13.0/compiler.36424714_0"
        /*0030*/ 	.string	"-arch sm_100 -m 64 "



//--------------------- .note.nv.cuinfo           --------------------------
	.section	.note.nv.cuinfo,"",@"SHT_NOTE"
	.sectionflags	@"SHF_NOTE_NV_CUINFO"
        /*0018*/ 	.short	0x0002
        /*001a*/ 	.short	0x0064
        /*001c*/ 	.short	0x0082
	.zero		2


//--------------------- .nv.info                  --------------------------
	.section	.nv.info,"",@"SHT_CUDA_INFO"
	.align	4


	//----- nvinfo : EIATTR_REGCOUNT
	.align		4
        /*0000*/ 	.byte	0x04, 0x2f
        /*0002*/ 	.short	(.L_1 - .L_0)
	.align		4
.L_0:
        /*0004*/ 	.word	index@(_Z3muliPfS_S_)
        /*0008*/ 	.word	0x00000020


	//----- nvinfo : EIATTR_FRAME_SIZE
	.align		4
.L_1:
        /*000c*/ 	.byte	0x04, 0x11
        /*000e*/ 	.short	(.L_3 - .L_2)
	.align		4
.L_2:
        /*0010*/ 	.word	index@(_Z3muliPfS_S_)
        /*0014*/ 	.word	0x00000000


	//----- nvinfo : EIATTR_REGCOUNT
	.align		4
.L_3:
        /*0018*/ 	.byte	0x04, 0x2f
        /*001a*/ 	.short	(.L_5 - .L_4)
	.align		4
.L_4:
        /*001c*/ 	.word	index@(_Z7clusteriPiPf)
        /*0020*/ 	.word	0x00000017


	//----- nvinfo : EIATTR_FRAME_SIZE
	.align		4
.L_5:
        /*0024*/ 	.byte	0x04, 0x11
        /*0026*/ 	.short	(.L_7 - .L_6)
	.align		4
.L_6:
        /*0028*/ 	.word	index@(_Z7clusteriPiPf)
        /*002c*/ 	.word	0x00000000


	//----- nvinfo : EIATTR_REGCOUNT
	.align		4
.L_7:
        /*0030*/ 	.byte	0x04, 0x2f
        /*0032*/ 	.short	(.L_9 - .L_8)
	.align		4
.L_8:
        /*0034*/ 	.word	index@(_Z11check_equaliPiS_Pb)
        /*0038*/ 	.word	0x00000010


	//----- nvinfo : EIATTR_FRAME_SIZE
	.align		4
.L_9:
        /*003c*/ 	.byte	0x04, 0x11
        /*003e*/ 	.short	(.L_11 - .L_10)
	.align		4
.L_10:
        /*0040*/ 	.word	index@(_Z11check_equaliPiS_Pb)
        /*0044*/ 	.word	0x00000000


	//----- nvinfo : EIATTR_REGCOUNT
	.align		4
.L_11:
        /*0048*/ 	.byte	0x04, 0x2f
        /*004a*/ 	.short	(.L_13 - .L_12)
	.align		4
.L_12:
        /*004c*/ 	.word	index@(_Z14clear_centroidiPf)
        /*0050*/ 	.word	0x00000010


	//----- nvinfo : EIATTR_FRAME_SIZE
	.align		4
.L_13:
        /*0054*/ 	.byte	0x04, 0x11
        /*0056*/ 	.short	(.L_15 - .L_14)
	.align		4
.L_14:
        /*0058*/ 	.word	index@(_Z14clear_centroidiPf)
        /*005c*/ 	.word	0x00000000


	//----- nvinfo : EIATTR_REGCOUNT
	.align		4
.L_15:
        /*0060*/ 	.byte	0x04, 0x2f
        /*0062*/ 	.short	(.L_17 - .L_16)
	.align		4
.L_16:
        /*0064*/ 	.word	index@(_Z3addiPfS_)
        /*0068*/ 	.word	0x00000018


	//----- nvinfo : EIATTR_FRAME_SIZE
	.align		4
.L_17:
        /*006c*/ 	.byte	0x04, 0x11
        /*006e*/ 	.short	(.L_19 - .L_18)
	.align		4
.L_18:
        /*0070*/ 	.word	index@(_Z3addiPfS_)
        /*0074*/ 	.word	0x00000000


	//----- nvinfo : EIATTR_REGCOUNT
	.align		4
.L_19:
        /*0078*/ 	.byte	0x04, 0x2f
        /*007a*/ 	.short	(.L_21 - .L_20)
	.align		4
.L_20:
        /*007c*/ 	.word	index@(_Z3diviPfPi)
        /*0080*/ 	.word	0x0000001a


	//----- nvinfo : EIATTR_FRAME_SIZE
	.align		4
.L_21:
        /*0084*/ 	.byte	0x04, 0x11
        /*0086*/ 	.short	(.L_23 - .L_22)
	.align		4
.L_22:
        /*0088*/ 	.word	index@($__internal_0_$__cuda_sm3x_div_rn_noftz_f32_slowpath)
        /*008c*/ 	.word	0x00000000


	//----- nvinfo : EIATTR_FRAME_SIZE
	.align		4
.L_23:
        /*0090*/ 	.byte	0x04, 0x11
        /*0092*/ 	.short	(.L_25 - .L_24)
	.align		4
.L_24:
        /*0094*/ 	.word	index@(_Z3diviPfPi)
        /*0098*/ 	.word	0x00000000


	//----- nvinfo : EIATTR_MIN_STACK_SIZE
	.align		4
.L_25:
        /*009c*/ 	.byte	0x04, 0x12
        /*009e*/ 	.short	(.L_27 - .L_26)
	.align		4
.L_26:
        /*00a0*/ 	.word	index@(_Z3diviPfPi)
        /*00a4*/ 	.word	0x00000000


	//----- nvinfo : EIATTR_MIN_STACK_SIZE
	.align		4
.L_27:
        /*00a8*/ 	.byte	0x04, 0x12
        /*00aa*/ 	.short	(.L_29 - .L_28)
	.align		4
.L_28:
        /*00ac*/ 	.word	index@(_Z3addiPfS_)
        /*00b0*/ 	.word	0x00000000


	//----- nvinfo : EIATTR_MIN_STACK_SIZE
	.align		4
.L_29:
        /*00b4*/ 	.byte	0x04, 0x12
        /*00b6*/ 	.short	(.L_31 - .L_30)
	.align		4
.L_30:
        /*00b8*/ 	.word	index@(_Z14clear_centroidiPf)
        /*00bc*/ 	.word	0x00000000


	//----- nvinfo : EIATTR_MIN_STACK_SIZE
	.align		4
.L_31:
        /*00c0*/ 	.byte	0x04, 0x12
        /*00c2*/ 	.short	(.L_33 - .L_32)
	.align		4
.L_32:
        /*00c4*/ 	.word	index@(_Z11check_equaliPiS_Pb)
        /*00c8*/ 	.word	0x00000000


	//----- nvinfo : EIATTR_MIN_STACK_SIZE
	.align		4
.L_33:
        /*00cc*/ 	.byte	0x04, 0x12
        /*00ce*/ 	.short	(.L_35 - .L_34)
	.align		4
.L_34:
        /*00d0*/ 	.word	index@(_Z7clusteriPiPf)
        /*00d4*/ 	.word	0x00000000


	//----- nvinfo : EIATTR_MIN_STACK_SIZE
	.align		4
.L_35:
        /*00d8*/ 	.byte	0x04, 0x12
        /*00da*/ 	.short	(.L_37 - .L_36)
	.align		4
.L_36:
        /*00dc*/ 	.word	index@(_Z3muliPfS_S_)
        /*00e0*/ 	.word	0x00000000
.L_37:


//--------------------- .nv.compat                --------------------------
	.section	.nv.compat,"",@"SHT_CUDA_COMPAT_INFO"
	.align	4
        /*0000*/ 	.byte	0x02, 0x09, 0x00, 0x00, 0x02, 0x02, 0x01, 0x00, 0x02, 0x05, 0x05, 0x00, 0x03, 0x07, 0x01, 0x01
        /*0010*/ 	.byte	0x02, 0x03, 0x00, 0x00, 0x02, 0x06, 0x01, 0x00, 0x04, 0x0b, 0x08, 0x00, 0x01, 0x00, 0x00, 0x00
        /*0020*/ 	.byte	0x00, 0x00, 0x00, 0x00


//--------------------- .nv.info._Z3diviPfPi      --------------------------
	.section	.nv.info._Z3diviPfPi,"",@"SHT_CUDA_INFO"
	.sectionflags	@""
	.align	4


	//----- nvinfo : EIATTR_CUDA_API_VERSION
	.align		4
        /*0000*/ 	.byte	0x04, 0x37
        /*0002*/ 	.short	(.L_39 - .L_38)
.L_38:
        /*0004*/ 	.word	0x00000082


	//----- nvinfo : EIATTR_KPARAM_INFO
	.align		4
.L_39:
        /*0008*/ 	.byte	0x04, 0x17
        /*000a*/ 	.short	(.L_41 - .L_40)
.L_40:
        /*000c*/ 	.word	0x00000000
        /*0010*/ 	.short	0x0002
        /*0012*/ 	.short	0x0010
        /*0014*/ 	.byte	0x00, 0xf5, 0x21, 0x00


	//----- nvinfo : EIATTR_KPARAM_INFO
	.align		4
.L_41:
        /*0018*/ 	.byte	0x04, 0x17
        /*001a*/ 	.short	(.L_43 - .L_42)
.L_42:
        /*001c*/ 	.word	0x00000000
        /*0020*/ 	.short	0x0001
        /*0022*/ 	.short	0x0008
        /*0024*/ 	.byte	0x00, 0xf5, 0x21, 0x00


	//----- nvinfo : EIATTR_KPARAM_INFO
	.align		4
.L_43:
        /*0028*/ 	.byte	0x04, 0x17
        /*002a*/ 	.short	(.L_45 - .L_44)
.L_44:
        /*002c*/ 	.word	0x00000000
        /*0030*/ 	.short	0x0000
        /*0032*/ 	.short	0x0000
        /*0034*/ 	.byte	0x00, 0xf0, 0x11, 0x00


	//----- nvinfo : EIATTR_SPARSE_MMA_MASK
	.align		4
.L_45:
        /*0038*/ 	.byte	0x03, 0x50
        /*003a*/ 	.short	0x0000


	//----- nvinfo : EIATTR_MAXREG_COUNT
	.align		4
        /*003c*/ 	.byte	0x03, 0x1b
        /*003e*/ 	.short	0x00ff


	//----- nvinfo : EIATTR_MERCURY_ISA_VERSION
	.align		4
        /*0040*/ 	.byte	0x03, 0x5f
        /*0042*/ 	.short	0x0101


	//----- nvinfo : EIATTR_VRC_CTA_INIT_COUNT
	.align		4
        /*0044*/ 	.byte	0x02, 0x4a
	.zero		1
	.zero		1


	//----- nvinfo : EIATTR_EXIT_INSTR_OFFSETS
	.align		4
        /*0048*/ 	.byte	0x04, 0x1c
        /*004a*/ 	.short	(.L_47 - .L_46)


	//   ....[0]....
.L_46:
        /*004c*/ 	.word	0x00000090


	//   ....[1]....
        /*0050*/ 	.word	0x000004d0


	//   ....[2]....
        /*0054*/ 	.word	0x00000b00


	//----- nvinfo : EIATTR_CRS_STACK_SIZE
	.align		4
.L_47:
        /*0058*/ 	.byte	0x04, 0x1e
        /*005a*/ 	.short	(.L_49 - .L_48)
.L_48:
        /*005c*/ 	.word	0x00000000


	//----- nvinfo : EIATTR_CBANK_PARAM_SIZE
	.align		4
.L_49:
        /*0060*/ 	.byte	0x03, 0x19
        /*0062*/ 	.short	0x0018


	//----- nvinfo : EIATTR_PARAM_CBANK
	.align		4
        /*0064*/ 	.byte	0x04, 0x0a
        /*0066*/ 	.short	(.L_51 - .L_50)
	.align		4
.L_50:
        /*0068*/ 	.word	index@(.nv.constant0._Z3diviPfPi)
        /*006c*/ 	.short	0x0380
        /*006e*/ 	.short	0x0018


	//----- nvinfo : EIATTR_SW_WAR
	.align		4
.L_51:
        /*0070*/ 	.byte	0x04, 0x36
        /*0072*/ 	.short	(.L_53 - .L_52)
.L_52:
        /*0074*/ 	.word	0x00000008
.L_53:


//--------------------- .nv.info._Z3addiPfS_      --------------------------
	.section	.nv.info._Z3addiPfS_,"",@"SHT_CUDA_INFO"
	.sectionflags	@""
	.align	4


	//----- nvinfo : EIATTR_CUDA_API_VERSION
	.align		4
        /*0000*/ 	.byte	0x04, 0x37
        /*0002*/ 	.short	(.L_55 - .L_54)
.L_54:
        /*0004*/ 	.word	0x00000082


	//----- nvinfo : EIATTR_KPARAM_INFO
	.align		4
.L_55:
        /*0008*/ 	.byte	0x04, 0x17
        /*000a*/ 	.short	(.L_57 - .L_56)
.L_56:
        /*000c*/ 	.word	0x00000000
        /*0010*/ 	.short	0x0002
        /*0012*/ 	.short	0x0010
        /*0014*/ 	.byte	0x00, 0xf5, 0x21, 0x00


	//----- nvinfo : EIATTR_KPARAM_INFO
	.align		4
.L_57:
        /*0018*/ 	.byte	0x04, 0x17
        /*001a*/ 	.short	(.L_59 - .L_58)
.L_58:
        /*001c*/ 	.word	0x00000000
        /*0020*/ 	.short	0x0001
        /*0022*/ 	.short	0x0008
        /*0024*/ 	.byte	0x00, 0xf5, 0x21, 0x00


	//----- nvinfo : EIATTR_KPARAM_INFO
	.align		4
.L_59:
        /*0028*/ 	.byte	0x04, 0x17
        /*002a*/ 	.short	(.L_61 - .L_60)
.L_60:
        /*002c*/ 	.word	0x00000000
        /*0030*/ 	.short	0x0000
        /*0032*/ 	.short	0x0000
        /*0034*/ 	.byte	0x00, 0xf0, 0x11, 0x00


	//----- nvinfo : EIATTR_SPARSE_MMA_MASK
	.align		4
.L_61:
        /*0038*/ 	.byte	0x03, 0x50
        /*003a*/ 	.short	0x0000


	//----- nvinfo : EIATTR_MAXREG_COUNT
	.align		4
        /*003c*/ 	.byte	0x03, 0x1b
        /*003e*/ 	.short	0x00ff


	//----- nvinfo : EIATTR_MERCURY_ISA_VERSION
	.align		4
        /*0040*/ 	.byte	0x03, 0x5f
        /*0042*/ 	.short	0x0101


	//----- nvinfo : EIATTR_VRC_CTA_INIT_COUNT
	.align		4
        /*0044*/ 	.byte	0x02, 0x4a
	.zero		1
	.zero		1


	//----- nvinfo : EIATTR_EXIT_INSTR_OFFSETS
	.align		4
        /*0048*/ 	.byte	0x04, 0x1c
        /*004a*/ 	.short	(.L_63 - .L_62)


	//   ....[0]....
.L_62:
        /*004c*/ 	.word	0x00000090


	//   ....[1]....
        /*0050*/ 	.word	0x00000380


	//   ....[2]....
        /*0054*/ 	.word	0x00000560


	//----- nvinfo : EIATTR_CRS_STACK_SIZE
	.align		4
.L_63:
        /*0058*/ 	.byte	0x04, 0x1e
        /*005a*/ 	.short	(.L_65 - .L_64)
.L_64:
        /*005c*/ 	.word	0x00000000


	//----- nvinfo : EIATTR_CBANK_PARAM_SIZE
	.align		4
.L_65:
        /*0060*/ 	.byte	0x03, 0x19
        /*0062*/ 	.short	0x0018


	//----- nvinfo : EIATTR_PARAM_CBANK
	.align		4
        /*0064*/ 	.byte	0x04, 0x0a
        /*0066*/ 	.short	(.L_67 - .L_66)
	.align		4
.L_66:
        /*0068*/ 	.word	index@(.nv.constant0._Z3addiPfS_)
        /*006c*/ 	.short	0x0380
        /*006e*/ 	.short	0x0018


	//----- nvinfo : EIATTR_SW_WAR
	.align		4
.L_67:
        /*0070*/ 	.byte	0x04, 0x36
        /*0072*/ 	.short	(.L_69 - .L_68)
.L_68:
        /*0074*/ 	.word	0x00000008
.L_69:


//--------------------- .nv.info._Z14clear_centroidiPf --------------------------
	.section	.nv.info._Z14clear_centroidiPf,"",@"SHT_CUDA_INFO"
	.sectionflags	@""
	.align	4


	//----- nvinfo : EIATTR_CUDA_API_VERSION
	.align		4
        /*0000*/ 	.byte	0x04, 0x37
        /*0002*/ 	.short	(.L_71 - .L_70)
.L_70:
        /*0004*/ 	.word	0x00000082


	//----- nvinfo : EIATTR_KPARAM_INFO
	.align		4
.L_71:
        /*0008*/ 	.byte	0x04, 0x17
        /*000a*/ 	.short	(.L_73 - .L_72)
.L_72:
        /*000c*/ 	.word	0x00000000
        /*0010*/ 	.short	0x0001
        /*0012*/ 	.short	0x0008
        /*0014*/ 	.byte	0x00, 0xf5, 0x21, 0x00


	//----- nvinfo : EIATTR_KPARAM_INFO
	.align		4
.L_73:
        /*0018*/ 	.byte	0x04, 0x17
        /*001a*/ 	.short	(.L_75 - .L_74)
.L_74:
        /*001c*/ 	.word	0x00000000
        /*0020*/ 	.short	0x0000
        /*0022*/ 	.short	0x0000
        /*0024*/ 	.byte	0x00, 0xf0, 0x11, 0x00


	//----- nvinfo : EIATTR_SPARSE_MMA_MASK
	.align		4
.L_75:
        /*0028*/ 	.byte	0x03, 0x50
        /*002a*/ 	.short	0x0000


	//----- nvinfo : EIATTR_MAXREG_COUNT
	.align		4
        /*002c*/ 	.byte	0x03, 0x1b
        /*002e*/ 	.short	0x00ff


	//----- nvinfo : EIATTR_MERCURY_ISA_VERSION
	.align		4
        /*0030*/ 	.byte	0x03, 0x5f
        /*0032*/ 	.short	0x0101


	//----- nvinfo : EIATTR_VRC_CTA_INIT_COUNT
	.align		4
        /*0034*/ 	.byte	0x02, 0x4a
	.zero		1
	.zero		1


	//----- nvinfo : EIATTR_EXIT_INSTR_OFFSETS
	.align		4
        /*0038*/ 	.byte	0x04, 0x1c
        /*003a*/ 	.short	(.L_77 - .L_76)


	//   ....[0]....
.L_76:
        /*003c*/ 	.word	0x00000090


	//   ....[1]....
        /*0040*/ 	.word	0x00000330


	//   ....[2]....
        /*0044*/ 	.word	0x00000400


	//----- nvinfo : EIATTR_CRS_STACK_SIZE
	.align		4
.L_77:
        /*0048*/ 	.byte	0x04, 0x1e
        /*004a*/ 	.short	(.L_79 - .L_78)
.L_78:
        /*004c*/ 	.word	0x00000000


	//----- nvinfo : EIATTR_CBANK_PARAM_SIZE
	.align		4
.L_79:
        /*0050*/ 	.byte	0x03, 0x19
        /*0052*/ 	.short	0x0010


	//----- nvinfo : EIATTR_PARAM_CBANK
	.align		4
        /*0054*/ 	.byte	0x04, 0x0a
        /*0056*/ 	.short	(.L_81 - .L_80)
	.align		4
.L_80:
        /*0058*/ 	.word	index@(.nv.constant0._Z14clear_centroidiPf)
        /*005c*/ 	.short	0x0380
        /*005e*/ 	.short	0x0010


	//----- nvinfo : EIATTR_SW_WAR
	.align		4
.L_81:
        /*0060*/ 	.byte	0x04, 0x36
        /*0062*/ 	.short	(.L_83 - .L_82)
.L_82:
        /*0064*/ 	.word	0x00000008
.L_83:


//--------------------- .nv.info._Z11check_equaliPiS_Pb --------------------------
	.section	.nv.info._Z11check_equaliPiS_Pb,"",@"SHT_CUDA_INFO"
	.sectionflags	@""
	.align	4


	//----- nvinfo : EIATTR_CUDA_API_VERSION
	.align		4
        /*0000*/ 	.byte	0x04, 0x37
        /*0002*/ 	.short	(.L_85 - .L_84)
.L_84:
        /*0004*/ 	.word	0x00000082


	//----- nvinfo : EIATTR_KPARAM_INFO
	.align		4
.L_85:
        /*0008*/ 	.byte	0x04, 0x17
        /*000a*/ 	.short	(.L_87 - .L_86)
.L_86:
        /*000c*/ 	.word	0x00000000
        /*0010*/ 	.short	0x0003
        /*0012*/ 	.short	0x0018
        /*0014*/ 	.byte	0x00, 0xf5, 0x21, 0x00


	//----- nvinfo : EIATTR_KPARAM_INFO
	.align		4
.L_87:
        /*0018*/ 	.byte	0x04, 0x17
        /*001a*/ 	.short	(.L_89 - .L_88)
.L_88:
        /*001c*/ 	.word	0x00000000
        /*0020*/ 	.short	0x0002
        /*0022*/ 	.short	0x0010
        /*0024*/ 	.byte	0x00, 0xf5, 0x21, 0x00


	//----- nvinfo : EIATTR_KPARAM_INFO
	.align		4
.L_89:
        /*0028*/ 	.byte	0x04, 0x17
        /*002a*/ 	.short	(.L_91 - .L_90)
.L_90:
        /*002c*/ 	.word	0x00000000
        /*0030*/ 	.short	0x0001
        /*0032*/ 	.short	0x0008
        /*0034*/ 	.byte	0x00, 0xf5, 0x21, 0x00


	//----- nvinfo : EIATTR_KPARAM_INFO
	.align		4
.L_91:
        /*0038*/ 	.byte	0x04, 0x17
        /*003a*/ 	.short	(.L_93 - .L_92)
.L_92:
        /*003c*/ 	.word	0x00000000
        /*0040*/ 	.short	0x0000
        /*0042*/ 	.short	0x0000
        /*0044*/ 	.byte	0x00, 0xf0, 0x11, 0x00


	//----- nvinfo : EIATTR_SPARSE_MMA_MASK
	.align		4
.L_93:
        /*0048*/ 	.byte	0x03, 0x50
        /*004a*/ 	.short	0x0000


	//----- nvinfo : EIATTR_MAXREG_COUNT
	.align		4
        /*004c*/ 	.byte	0x03, 0x1b
        /*004e*/ 	.short	0x00ff


	//----- nvinfo : EIATTR_MERCURY_ISA_VERSION
	.align		4
        /*0050*/ 	.byte	0x03, 0x5f
        /*0052*/ 	.short	0x0101


	//----- nvinfo : EIATTR_VRC_CTA_INIT_COUNT
	.align		4
        /*0054*/ 	.byte	0x02, 0x4a
	.zero		1
	.zero		1


	//----- nvinfo : EIATTR_EXIT_INSTR_OFFSETS
	.align		4
        /*0058*/ 	.byte	0x04, 0x1c
        /*005a*/ 	.short	(.L_95 - .L_94)


	//   ....[0]....
.L_94:
        /*005c*/ 	.word	0x00000070


	//   ....[1]....
        /*0060*/ 	.word	0x00000180


	//----- nvinfo : EIATTR_CRS_STACK_SIZE
	.align		4
.L_95:
        /*0064*/ 	.byte	0x04, 0x1e
        /*0066*/ 	.short	(.L_97 - .L_96)
.L_96:
        /*0068*/ 	.word	0x00000000


	//----- nvinfo : EIATTR_CBANK_PARAM_SIZE
	.align		4
.L_97:
        /*006c*/ 	.byte	0x03, 0x19
        /*006e*/ 	.short	0x0020


	//----- nvinfo : EIATTR_PARAM_CBANK
	.align		4
        /*0070*/ 	.byte	0x04, 0x0a
        /*0072*/ 	.short	(.L_99 - .L_98)
	.align		4
.L_98:
        /*0074*/ 	.word	index@(.nv.constant0._Z11check_equaliPiS_Pb)
        /*0078*/ 	.short	0x0380
        /*007a*/ 	.short	0x0020


	//----- nvinfo : EIATTR_SW_WAR
	.align		4
.L_99:
        /*007c*/ 	.byte	0x04, 0x36
        /*007e*/ 	.short	(.L_101 - .L_100)
.L_100:
        /*0080*/ 	.word	0x00000008
.L_101:


//--------------------- .nv.info._Z7clusteriPiPf  --------------------------
	.section	.nv.info._Z7clusteriPiPf,"",@"SHT_CUDA_INFO"
	.sectionflags	@""
	.align	4


	//----- nvinfo : EIATTR_CUDA_API_VERSION
	.align		4
        /*0000*/ 	.byte	0x04, 0x37
        /*0002*/ 	.short	(.L_103 - .L_102)
.L_102:
        /*0004*/ 	.word	0x00000082


	//----- nvinfo : EIATTR_KPARAM_INFO
	.align		4
.L_103:
        /*0008*/ 	.byte	0x04, 0x17
        /*000a*/ 	.short	(.L_105 - .L_104)
.L_104:
        /*000c*/ 	.word	0x00000000
        /*0010*/ 	.short	0x0002
        /*0012*/ 	.short	0x0010
        /*0014*/ 	.byte	0x00, 0xf5, 0x21, 0x00


	//----- nvinfo : EIATTR_KPARAM_INFO
	.align		4
.L_105:
        /*0018*/ 	.byte	0x04, 0x17
        /*001a*/ 	.short	(.L_107 - .L_106)
.L_106:
        /*001c*/ 	.word	0x00000000
        /*0020*/ 	.short	0x0001
        /*0022*/ 	.short	0x0008
        /*0024*/ 	.byte	0x00, 0xf5, 0x21, 0x00


	//----- nvinfo : EIATTR_KPARAM_INFO
	.align		4
.L_107:
        /*0028*/ 	.byte	0x04, 0x17
        /*002a*/ 	.short	(.L_109 - .L_108)
.L_108:
        /*002c*/ 	.word	0x00000000
        /*0030*/ 	.short	0x0000
        /*0032*/ 	.short	0x0000
        /*0034*/ 	.byte	0x00, 0xf0, 0x11, 0x00


	//----- nvinfo : EIATTR_SPARSE_MMA_MASK
	.align		4
.L_109:
        /*0038*/ 	.byte	0x03, 0x50
        /*003a*/ 	.short	0x0000


	//----- nvinfo : EIATTR_MAXREG_COUNT
	.align		4
        /*003c*/ 	.byte	0x03, 0x1b
        /*003e*/ 	.short	0x00ff


	//----- nvinfo : EIATTR_MERCURY_ISA_VERSION
	.align		4
        /*0040*/ 	.byte	0x03, 0x5f
        /*0042*/ 	.short	0x0101


	//----- nvinfo : EIATTR_VRC_CTA_INIT_COUNT
	.align		4
        /*0044*/ 	.byte	0x02, 0x4a
	.zero		1
	.zero		1


	//----- nvinfo : EIATTR_EXIT_INSTR_OFFSETS
	.align		4
        /*0048*/ 	.byte	0x04, 0x1c
        /*004a*/ 	.short	(.L_111 - .L_110)


	//   ....[0]....
.L_110:
        /*004c*/ 	.word	0x00000090


	//   ....[1]....
        /*0050*/ 	.word	0x00000570


	//   ....[2]....
        /*0054*/ 	.word	0x00000b20


	//----- nvinfo : EIATTR_CRS_STACK_SIZE
	.align		4
.L_111:
        /*0058*/ 	.byte	0x04, 0x1e
        /*005a*/ 	.short	(.L_113 - .L_112)
.L_112:
        /*005c*/ 	.word	0x00000000


	//----- nvinfo : EIATTR_CBANK_PARAM_SIZE
	.align		4
.L_113:
        /*0060*/ 	.byte	0x03, 0x19
        /*0062*/ 	.short	0x0018


	//----- nvinfo : EIATTR_PARAM_CBANK
	.align		4
        /*0064*/ 	.byte	0x04, 0x0a
        /*0066*/ 	.short	(.L_115 - .L_114)
	.align		4
.L_114:
        /*0068*/ 	.word	index@(.nv.constant0._Z7clusteriPiPf)
        /*006c*/ 	.short	0x0380
        /*006e*/ 	.short	0x0018


	//----- nvinfo : EIATTR_SW_WAR
	.align		4
.L_115:
        /*0070*/ 	.byte	0x04, 0x36
        /*0072*/ 	.short	(.L_117 - .L_116)
.L_116:
        /*0074*/ 	.word	0x00000008
.L_117:


//--------------------- .nv.info._Z3muliPfS_S_    --------------------------
	.section	.nv.info._Z3muliPfS_S_,"",@"SHT_CUDA_INFO"
	.sectionflags	@""
	.align	4


	//----- nvinfo : EIATTR_CUDA_API_VERSION
	.align		4
        /*0000*/ 	.byte	0x04, 0x37
        /*0002*/ 	.short	(.L_119 - .L_118)
.L_118:
        /*0004*/ 	.word	0x00000082


	//----- nvinfo : EIATTR_KPARAM_INFO
	.align		4
.L_119:
        /*0008*/ 	.byte	0x04, 0x17
        /*000a*/ 	.short	(.L_121 - .L_120)
.L_120:
        /*000c*/ 	.word	0x00000000
        /*0010*/ 	.short	0x0003
        /*0012*/ 	.short	0x0018
        /*0014*/ 	.byte	0x00, 0xf5, 0x21, 0x00


	//----- nvinfo : EIATTR_KPARAM_INFO
	.align		4
.L_121:
        /*0018*/ 	.byte	0x04, 0x17
        /*001a*/ 	.short	(.L_123 - .L_122)
.L_122:
        /*001c*/ 	.word	0x00000000
        /*0020*/ 	.short	0x0002
        /*0022*/ 	.short	0x0010
        /*0024*/ 	.byte	0x00, 0xf5, 0x21, 0x00


	//----- nvinfo : EIATTR_KPARAM_INFO
	.align		4
.L_123:
        /*0028*/ 	.byte	0x04, 0x17
        /*002a*/ 	.short	(.L_125 - .L_124)
.L_124:
        /*002c*/ 	.word	0x00000000
        /*0030*/ 	.short	0x0001
        /*0032*/ 	.short	0x0008
        /*0034*/ 	.byte	0x00, 0xf5, 0x21, 0x00


	//----- nvinfo : EIATTR_KPARAM_INFO
	.align		4
.L_125:
        /*0038*/ 	.byte	0x04, 0x17
        /*003a*/ 	.short	(.L_127 - .L_126)
.L_126:
        /*003c*/ 	.word	0x00000000
        /*0040*/ 	.short	0x0000
        /*0042*/ 	.short	0x0000
        /*0044*/ 	.byte	0x00, 0xf0, 0x11, 0x00


	//----- nvinfo : EIATTR_SPARSE_MMA_MASK
	.align		4
.L_127:
        /*0048*/ 	.byte	0x03, 0x50
        /*004a*/ 	.short	0x0000


	//----- nvinfo : EIATTR_MAXREG_COUNT
	.align		4
        /*004c*/ 	.byte	0x03, 0x1b
        /*004e*/ 	.short	0x00ff


	//----- nvinfo : EIATTR_MERCURY_ISA_VERSION
	.align		4
        /*0050*/ 	.byte	0x03, 0x5f
        /*0052*/ 	.short	0x0101


	//----- nvinfo : EIATTR_VRC_CTA_INIT_COUNT
	.align		4
        /*0054*/ 	.byte	0x02, 0x4a
	.zero		1
	.zero		1


	//----- nvinfo : EIATTR_EXIT_INSTR_OFFSETS
	.align		4
        /*0058*/ 	.byte	0x04, 0x1c
        /*005a*/ 	.short	(.L_129 - .L_128)


	//   ....[0]....
.L_128:
        /*005c*/ 	.word	0x00000070


	//   ....[1]....
        /*0060*/ 	.word	0x00001030


	//----- nvinfo : EIATTR_CRS_STACK_SIZE
	.align		4
.L_129:
        /*0064*/ 	.byte	0x04, 0x1e
        /*0066*/ 	.short	(.L_131 - .L_130)
.L_130:
        /*0068*/ 	.word	0x00000000


	//----- nvinfo : EIATTR_CBANK_PARAM_SIZE
	.align		4
.L_131:
        /*006c*/ 	.byte	0x03, 0x19
        /*006e*/ 	.short	0x0020


	//----- nvinfo : EIATTR_PARAM_CBANK
	.align		4
        /*0070*/ 	.byte	0x04, 0x0a
        /*0072*/ 	.short	(.L_133 - .L_132)
	.align		4
.L_132:
        /*0074*/ 	.word	index@(.nv.constant0._Z3muliPfS_S_)
        /*0078*/ 	.short	0x0380
        /*007a*/ 	.short	0x0020


	//----- nvinfo : EIATTR_SW_WAR
	.align		4
.L_133:
        /*007c*/ 	.byte	0x04, 0x36
        /*007e*/ 	.short	(.L_135 - .L_134)
.L_134:
        /*0080*/ 	.word	0x00000008
.L_135:


//--------------------- .nv.callgraph             --------------------------
	.section	.nv.callgraph,"",@"SHT_CUDA_CALLGRAPH"
	.align	4
	.sectionentsize	8
	.align		4
        /*0000*/ 	.word	0x00000000
	.align		4
        /*0004*/ 	.word	0xffffffff
	.align		4
        /*0008*/ 	.word	0x00000000
	.align		4
        /*000c*/ 	.word	0xfffffffe
	.align		4
        /*0010*/ 	.word	0x00000000
	.align		4
        /*0014*/ 	.word	0xfffffffd
	.align		4
        /*0018*/ 	.word	0x00000000
	.align		4
        /*001c*/ 	.word	0xfffffffc


//--------------------- .text._Z3diviPfPi         --------------------------
	.section	.text._Z3diviPfPi,"ax",@progbits
	.align	128
        .global         _Z3diviPfPi
        .type           _Z3diviPfPi,@function
        .size           _Z3diviPfPi,(.L_x_45 - _Z3diviPfPi)
        .other          _Z3diviPfPi,@"STO_CUDA_ENTRY STV_DEFAULT"
_Z3diviPfPi:
.text._Z3diviPfPi:
[----:B------:R-:W-:Y:S01]  /*0000*/  LDC R1, c[0x0][0x37c] ;  /* 0x0000df00ff017b82 */ /* 0x000fe20000000800 */
[----:B------:R-:W0:Y:S07]  /*0010*/  S2R R17, SR_TID.X ;  /* 0x0000000000117919 */ /* 0x000e2e0000002100 */
[----:B------:R-:W0:Y:S01]  /*0020*/  S2UR UR4, SR_CTAID.X ;  /* 0x00000000000479c3 */ /* 0x000e220000002500 */
[----:B------:R-:W1:Y:S07]  /*0030*/  LDCU UR6, c[0x0][0x380] ;  /* 0x00007000ff0677ac */ /* 0x000e6e0008000800 */
[----:B------:R-:W0:Y:S01]  /*0040*/  LDC R4, c[0x0][0x360] ;  /* 0x0000d800ff047b82 */ /* 0x000e220000000800 */
[----:B------:R-:W2:Y:S01]  /*0050*/  LDCU UR5, c[0x0][0x370] ;  /* 0x00006e00ff0577ac */ /* 0x000ea20008000800 */
[----:B0-----:R-:W-:-:S02]  /*0060*/  IMAD R17, R4, UR4, R17 ;  /* 0x0000000404117c24 */ /* 0x001fc4000f8e0211 */
[----:B--2---:R-:W-:-:S03]  /*0070*/  IMAD R4, R4, UR5, RZ ;  /* 0x0000000504047c24 */ /* 0x004fc6000f8e02ff */
[----:B-1----:R-:W-:-:S13]  /*0080*/  ISETP.GE.AND P0, PT, R17, UR6, PT ;  /* 0x0000000611007c0c */ /* 0x002fda000bf06270 */
[----:B------:R-:W-:Y:S05]  /*0090*/  @P0 EXIT ;  /* 0x000000000000094d */ /* 0x000fea0003800000 */
[----:B------:R-:W0:Y:S01]  /*00a0*/  I2F.U32.RP R6, R4 ;  /* 0x0000000400067306 */ /* 0x000e220000209000 */
[C---:B------:R-:W-:Y:S01]  /*00b0*/  IMAD.IADD R0, R4.reuse, 0x1, R17 ;  /* 0x0000000104007824 */ /* 0x040fe200078e0211 */
[----:B------:R-:W-:Y:S01]  /*00c0*/  ISETP.NE.U32.AND P2, PT, R4, RZ, PT ;  /* 0x000000ff0400720c */ /* 0x000fe20003f45070 */
[----:B------:R-:W-:Y:S01]  /*00d0*/  IMAD.MOV R7, RZ, RZ, -R4 ;  /* 0x000000ffff077224 */ /* 0x000fe200078e0a04 */
[----:B------:R-:W1:Y:S01]  /*00e0*/  LDCU.64 UR4, c[0x0][0x358] ;  /* 0x00006b00ff0477ac */ /* 0x000e620008000a00 */
[----:B------:R-:W-:Y:S01]  /*00f0*/  BSSY.RECONVERGENT B0, `(.L_x_0) ;  /* 0x0000039000007945 */ /* 0x000fe20003800200 */
[C---:B------:R-:W-:Y:S02]  /*0100*/  ISETP.GE.AND P0, PT, R0.reuse, UR6, PT ;  /* 0x0000000600007c0c */ /* 0x040fe4000bf06270 */
[----:B------:R-:W-:Y:S02]  /*0110*/  VIMNMX R5, PT, PT, R0, UR6, !PT ;  /* 0x0000000600057c48 */ /* 0x000fe4000ffe0100 */
[----:B------:R-:W-:-:S04]  /*0120*/  SEL R16, RZ, 0x1, P0 ;  /* 0x00000001ff107807 */ /* 0x000fc80000000000 */
[----:B------:R-:W-:Y:S01]  /*0130*/  IADD3 R5, PT, PT, R5, -R0, -R16 ;  /* 0x8000000005057210 */ /* 0x000fe20007ffe810 */
[----:B0-----:R-:W0:Y:S02]  /*0140*/  MUFU.RCP R6, R6 ;  /* 0x0000000600067308 */ /* 0x001e240000001000 */
[----:B0-----:R-:W-:-:S06]  /*0150*/  VIADD R2, R6, 0xffffffe ;  /* 0x0ffffffe06027836 */ /* 0x001fcc0000000000 */
[----:B------:R0:W2:Y:S02]  /*0160*/  F2I.FTZ.U32.TRUNC.NTZ R3, R2 ;  /* 0x0000000200037305 */ /* 0x0000a4000021f000 */
[----:B0-----:R-:W-:Y:S02]  /*0170*/  HFMA2 R2, -RZ, RZ, 0, 0 ;  /* 0x00000000ff027431 */ /* 0x001fe400000001ff */
[----:B--2---:R-:W-:-:S04]  /*0180*/  IMAD R7, R7, R3, RZ ;  /* 0x0000000307077224 */ /* 0x004fc800078e02ff */
[----:B------:R-:W-:-:S06]  /*0190*/  IMAD.HI.U32 R6, R3, R7, R2 ;  /* 0x0000000703067227 */ /* 0x000fcc00078e0002 */
[----:B------:R-:W-:-:S04]  /*01a0*/  IMAD.HI.U32 R3, R6, R5, RZ ;  /* 0x0000000506037227 */ /* 0x000fc800078e00ff */
[----:B------:R-:W-:-:S04]  /*01b0*/  IMAD.MOV R0, RZ, RZ, -R3 ;  /* 0x000000ffff007224 */ /* 0x000fc800078e0a03 */
[----:B------:R-:W-:-:S05]  /*01c0*/  IMAD R5, R4, R0, R5 ;  /* 0x0000000004057224 */ /* 0x000fca00078e0205 */
[----:B------:R-:W-:-:S13]  /*01d0*/  ISETP.GE.U32.AND P0, PT, R5, R4, PT ;  /* 0x000000040500720c */ /* 0x000fda0003f06070 */
[----:B------:R-:W-:Y:S02]  /*01e0*/  @P0 IMAD.IADD R5, R5, 0x1, -R4 ;  /* 0x0000000105050824 */ /* 0x000fe400078e0a04 */
[----:B------:R-:W-:-:S03]  /*01f0*/  @P0 VIADD R3, R3, 0x1 ;  /* 0x0000000103030836 */ /* 0x000fc60000000000 */
[----:B------:R-:W-:-:S13]  /*0200*/  ISETP.GE.U32.AND P1, PT, R5, R4, PT ;  /* 0x000000040500720c */ /* 0x000fda0003f26070 */
[----:B------:R-:W-:Y:S02]  /*0210*/  @P1 IADD3 R3, PT, PT, R3, 0x1, RZ ;  /* 0x0000000103031810 */ /* 0x000fe40007ffe0ff */
[----:B------:R-:W-:-:S05]  /*0220*/  @!P2 LOP3.LUT R3, RZ, R4, RZ, 0x33, !PT ;  /* 0x00000004ff03a212 */ /* 0x000fca00078e33ff */
[----:B------:R-:W-:-:S05]  /*0230*/  IMAD.IADD R16, R16, 0x1, R3 ;  /* 0x0000000110107824 */ /* 0x000fca00078e0203 */
[----:B------:R-:W-:-:S04]  /*0240*/  LOP3.LUT R0, R16, 0x3, RZ, 0xc0, !PT ;  /* 0x0000000310007812 */ /* 0x000fc800078ec0ff */
[----:B------:R-:W-:-:S13]  /*0250*/  ISETP.NE.AND P0, PT, R0, 0x3, PT ;  /* 0x000000030000780c */ /* 0x000fda0003f05270 */
[----:B-1----:R-:W-:Y:S05]  /*0260*/  @!P0 BRA `(.L_x_1) ;  /* 0x0000000000848947 */ /* 0x002fea0003800000 */
[----:B------:R-:W0:Y:S01]  /*0270*/  LDC.64 R14, c[0x0][0x390] ;  /* 0x0000e400ff0e7b82 */ /* 0x000e220000000a00 */
[----:B------:R-:W-:-:S05]  /*0280*/  VIADD R0, R16, 0x1 ;  /* 0x0000000110007836 */ /* 0x000fca0000000000 */
[----:B------:R-:W-:Y:S02]  /*0290*/  LOP3.LUT R0, R0, 0x3, RZ, 0xc0, !PT ;  /* 0x0000000300007812 */ /* 0x000fe400078ec0ff */
[----:B------:R-:W1:Y:S03]  /*02a0*/  LDC.64 R12, c[0x0][0x388] ;  /* 0x0000e200ff0c7b82 */ /* 0x000e660000000a00 */
[----:B------:R-:W-:-:S07]  /*02b0*/  IMAD.MOV R18, RZ, RZ, -R0 ;  /* 0x000000ffff127224 */ /* 0x000fce00078e0a00 */
.L_x_4:
[----:B------:R-:W-:Y:S01]  /*02c0*/  MOV R2, RZ ;  /* 0x000000ff00027202 */ /* 0x000fe20000000f00 */
[----:B------:R-:W-:-:S04]  /*02d0*/  IMAD.MOV.U32 R3, RZ, RZ, R17 ;  /* 0x000000ffff037224 */ /* 0x000fc800078e0011 */
[----:B--2---:R-:W-:-:S05]  /*02e0*/  IMAD.HI R0, R17, -0x4ee02c47, R2 ;  /* 0xb11fd3b911007827 */ /* 0x004fca00078e0202 */
[----:B------:R-:W-:-:S04]  /*02f0*/  SHF.R.U32.HI R3, RZ, 0x1f, R0 ;  /* 0x0000001fff037819 */ /* 0x000fc80000011600 */
[----:B------:R-:W-:-:S05]  /*0300*/  LEA.HI.SX32 R3, R0, R3, 0x15 ;  /* 0x0000000300037211 */ /* 0x000fca00078faaff */
[----:B0-----:R-:W-:-:S06]  /*0310*/  IMAD.WIDE R6, R3, 0x4, R14 ;  /* 0x0000000403067825 */ /* 0x001fcc00078e020e */
[----:B------:R-:W2:Y:S01]  /*0320*/  LDG.E R6, desc[UR4][R6.64] ;  /* 0x0000000406067981 */ /* 0x000ea2000c1e1900 */
[----:B-1----:R-:W-:-:S05]  /*0330*/  IMAD.WIDE R8, R17, 0x4, R12 ;  /* 0x0000000411087825 */ /* 0x002fca00078e020c */
[----:B------:R-:W3:Y:S01]  /*0340*/  LDG.E R3, desc[UR4][R8.64] ;  /* 0x0000000408037981 */ /* 0x000ee2000c1e1900 */
[----:B------:R-:W-:Y:S01]  /*0350*/  VIADD R18, R18, 0x1 ;  /* 0x0000000112127836 */ /* 0x000fe20000000000 */
[----:B------:R-:W-:Y:S04]  /*0360*/  BSSY.RECONVERGENT B1, `(.L_x_2) ;  /* 0x000000e000017945 */ /* 0x000fe80003800200 */
[----:B------:R-:W-:Y:S02]  /*0370*/  ISETP.NE.AND P2, PT, R18, RZ, PT ;  /* 0x000000ff1200720c */ /* 0x000fe40003f45270 */
[----:B--2---:R-:W-:-:S04]  /*0380*/  I2FP.F32.S32 R10, R6 ;  /* 0x00000006000a7245 */ /* 0x004fc80000201400 */
[----:B------:R-:W0:Y:S08]  /*0390*/  MUFU.RCP R0, R10 ;  /* 0x0000000a00007308 */ /* 0x000e300000001000 */
[----:B---3--:R-:W1:Y:S01]  /*03a0*/  FCHK P0, R3, R10 ;  /* 0x0000000a03007302 */ /* 0x008e620000000000 */
[----:B0-----:R-:W-:-:S04]  /*03b0*/  FFMA R5, -R10, R0, 1 ;  /* 0x3f8000000a057423 */ /* 0x001fc80000000100 */
[----:B------:R-:W-:-:S04]  /*03c0*/  FFMA R0, R0, R5, R0 ;  /* 0x0000000500007223 */ /* 0x000fc80000000000 */
[----:B------:R-:W-:-:S04]  /*03d0*/  FFMA R5, R3, R0, RZ ;  /* 0x0000000003057223 */ /* 0x000fc800000000ff */
[----:B------:R-:W-:-:S04]  /*03e0*/  FFMA R2, -R10, R5, R3 ;  /* 0x000000050a027223 */ /* 0x000fc80000000103 */
[----:B------:R-:W-:Y:S01]  /*03f0*/  FFMA R0, R0, R2, R5 ;  /* 0x0000000200007223 */ /* 0x000fe20000000005 */
[----:B-1----:R-:W-:Y:S06]  /*0400*/  @!P0 BRA `(.L_x_3) ;  /* 0x00000000000c8947 */ /* 0x002fec0003800000 */
[----:B------:R-:W-:Y:S01]  /*0410*/  IMAD.MOV.U32 R0, RZ, RZ, R10 ;  /* 0x000000ffff007224 */ /* 0x000fe200078e000a */
[----:B------:R-:W-:-:S07]  /*0420*/  MOV R2, 0x440 ;  /* 0x0000044000027802 */ /* 0x000fce0000000f00 */
[----:B------:R-:W-:Y:S05]  /*0430*/  CALL.REL.NOINC `($__internal_0_$__cuda_sm3x_div_rn_noftz_f32_slowpath) ;  /* 0x0000000400b47944 */ /* 0x000fea0003c00000 */
.L_x_3:
[----:B------:R-:W-:Y:S05]  /*0440*/  BSYNC.RECONVERGENT B1 ;  /* 0x0000000000017941 */ /* 0x000fea0003800200 */
.L_x_2:
[----:B------:R2:W-:Y:S01]  /*0450*/  STG.E desc[UR4][R8.64], R0 ;  /* 0x0000000008007986 */ /* 0x0005e2000c101904 */
[----:B------:R-:W-:Y:S01]  /*0460*/  IADD3 R17, PT, PT, R4, R17, RZ ;  /* 0x0000001104117210 */ /* 0x000fe20007ffe0ff */
[----:B------:R-:W-:Y:S06]  /*0470*/  @P2 BRA `(.L_x_4) ;  /* 0xfffffffc00902947 */ /* 0x000fec000383ffff */
.L_x_1:
[----:B------:R-:W-:Y:S05]  /*0480*/  BSYNC.RECONVERGENT B0 ;  /* 0x0000000000007941 */ /* 0x000fea0003800200 */
.L_x_0:
[----:B------:R-:W0:Y:S01]  /*0490*/  LDC.64 R12, c[0x0][0x390] ;  /* 0x0000e400ff0c7b82 */ /* 0x000e220000000a00 */
[----:B------:R-:W-:Y:S01]  /*04a0*/  ISETP.GE.U32.AND P0, PT, R16, 0x3, PT ;  /* 0x000000031000780c */ /* 0x000fe20003f06070 */
[----:B------:R-:W1:Y:S06]  /*04b0*/  LDCU UR6, c[0x0][0x380] ;  /* 0x00007000ff0677ac */ /* 0x000e6c0008000800 */
[----:B--2---:R-:W2:Y:S06]  /*04c0*/  LDC.64 R8, c[0x0][0x388] ;  /* 0x0000e200ff087b82 */ /* 0x004eac0000000a00 */
[----:B-1----:R-:W-:Y:S05]  /*04d0*/  @!P0 EXIT ;  /* 0x000000000000894d */ /* 0x002fea0003800000 */
.L_x_13:
[----:B------:R-:W-:-:S04]  /*04e0*/  IMAD.MOV.U32 R16, RZ, RZ, RZ ;  /* 0x000000ffff107224 */ /* 0x000fc800078e00ff */
[----:B------:R-:W-:-:S05]  /*04f0*/  IMAD.HI R0, R17, -0x4ee02c47, R16 ;  /* 0xb11fd3b911007827 */ /* 0x000fca00078e0210 */
[----:B------:R-:W-:-:S04]  /*0500*/  SHF.R.U32.HI R3, RZ, 0x1f, R0 ;  /* 0x0000001fff037819 */ /* 0x000fc80000011600 */
[----:B------:R-:W-:-:S05]  /*0510*/  LEA.HI.SX32 R3, R0, R3, 0x15 ;  /* 0x0000000300037211 */ /* 0x000fca00078faaff */
[----:B0-----:R-:W-:-:S06]  /*0520*/  IMAD.WIDE R6, R3, 0x4, R12 ;  /* 0x0000000403067825 */ /* 0x001fcc00078e020c */
[----:B------:R-:W3:Y:S01]  /*0530*/  LDG.E R6, desc[UR4][R6.64] ;  /* 0x0000000406067981 */ /* 0x000ee2000c1e1900 */
[----:B--2---:R-:W-:-:S05]  /*0540*/  IMAD.WIDE R18, R17, 0x4, R8 ;  /* 0x0000000411127825 */ /* 0x004fca00078e0208 */
[----:B------:R-:W2:Y:S01]  /*0550*/  LDG.E R3, desc[UR4][R18.64] ;  /* 0x0000000412037981 */ /* 0x000ea2000c1e1900 */
[----:B------:R-:W-:Y:S01]  /*0560*/  BSSY.RECONVERGENT B0, `(.L_x_5) ;  /* 0x000000d000007945 */ /* 0x000fe20003800200 */
[----:B---3--:R-:W-:-:S04]  /*0570*/  I2FP.F32.S32 R10, R6 ;  /* 0x00000006000a7245 */ /* 0x008fc80000201400 */
[----:B------:R-:W0:Y:S08]  /*0580*/  MUFU.RCP R0, R10 ;  /* 0x0000000a00007308 */ /* 0x000e300000001000 */
[----:B--2---:R-:W1:Y:S01]  /*0590*/  FCHK P0, R3, R10 ;  /* 0x0000000a03007302 */ /* 0x004e620000000000 */
        /* <DEDUP_REMOVED lines=9> */
.L_x_6:
[----:B------:R-:W-:Y:S05]  /*0630*/  BSYNC.RECONVERGENT B0 ;  /* 0x0000000000007941 */ /* 0x000fea0003800200 */
.L_x_5:
[----:B------:R-:W-:Y:S02]  /*0640*/  HFMA2 R14, -RZ, RZ, 0, 0 ;  /* 0x00000000ff0e7431 */ /* 0x000fe400000001ff */
[----:B------:R-:W-:Y:S01]  /*0650*/  IMAD.IADD R15, R4, 0x1, R17 ;  /* 0x00000001040f7824 */ /* 0x000fe200078e0211 */
[----:B------:R0:W-:Y:S03]  /*0660*/  STG.E desc[UR4][R18.64], R0 ;  /* 0x0000000012007986 */ /* 0x0001e6000c101904 */
[----:B------:R-:W-:-:S05]  /*0670*/  IMAD.HI R2, R15, -0x4ee02c47, R14 ;  /* 0xb11fd3b90f027827 */ /* 0x000fca00078e020e */
[----:B------:R-:W-:-:S04]  /*0680*/  SHF.R.U32.HI R3, RZ, 0x1f, R2 ;  /* 0x0000001fff037819 */ /* 0x000fc80000011602 */
[----:B------:R-:W-:-:S05]  /*0690*/  LEA.HI.SX32 R3, R2, R3, 0x15 ;  /* 0x0000000302037211 */ /* 0x000fca00078faaff */
[----:B------:R-:W-:-:S06]  /*06a0*/  IMAD.WIDE R6, R3, 0x4, R12 ;  /* 0x0000000403067825 */ /* 0x000fcc00078e020c */
[----:B------:R-:W2:Y:S01]  /*06b0*/  LDG.E R6, desc[UR4][R6.64] ;  /* 0x0000000406067981 */ /* 0x000ea2000c1e1900 */
[----:B------:R-:W-:-:S05]  /*06c0*/  IMAD.WIDE R16, R4, 0x4, R18 ;  /* 0x0000000404107825 */ /* 0x000fca00078e0212 */
[----:B------:R-:W3:Y:S01]  /*06d0*/  LDG.E R3, desc[UR4][R16.64] ;  /* 0x0000000410037981 */ /* 0x000ee2000c1e1900 */
[----:B------:R-:W-:Y:S01]  /*06e0*/  BSSY.RECONVERGENT B0, `(.L_x_7) ;  /* 0x000000d000007945 */ /* 0x000fe20003800200 */
[----:B--2---:R-:W-:-:S04]  /*06f0*/  I2FP.F32.S32 R20, R6 ;  /* 0x0000000600147245 */ /* 0x004fc80000201400 */
[----:B------:R-:W1:Y:S08]  /*0700*/  MUFU.RCP R2, R20 ;  /* 0x0000001400027308 */ /* 0x000e700000001000 */
[----:B---3--:R-:W2:Y:S01]  /*0710*/  FCHK P0, R3, R20 ;  /* 0x0000001403007302 */ /* 0x008ea20000000000 */
[----:B-1----:R-:W-:-:S04]  /*0720*/  FFMA R5, -R20, R2, 1 ;  /* 0x3f80000014057423 */ /* 0x002fc80000000102 */
[----:B------:R-:W-:-:S04]  /*0730*/  FFMA R2, R2, R5, R2 ;  /* 0x0000000502027223 */ /* 0x000fc80000000002 */
[----:B------:R-:W-:-:S04]  /*0740*/  FFMA R5, R3, R2, RZ ;  /* 0x0000000203057223 */ /* 0x000fc800000000ff */
[----:B------:R-:W-:-:S04]  /*0750*/  FFMA R10, -R20, R5, R3 ;  /* 0x00000005140a7223 */ /* 0x000fc80000000103 */
[----:B0-----:R-:W-:Y:S01]  /*0760*/  FFMA R0, R2, R10, R5 ;  /* 0x0000000a02007223 */ /* 0x001fe20000000005 */
[----:B--2---:R-:W-:Y:S06]  /*0770*/  @!P0 BRA `(.L_x_8) ;  /* 0x00000000000c8947 */ /* 0x004fec0003800000 */
[----:B------:R-:W-:Y:S01]  /*0780*/  IMAD.MOV.U32 R0, RZ, RZ, R20 ;  /* 0x000000ffff007224 */ /* 0x000fe200078e0014 */
[----:B------:R-:W-:-:S07]  /*0790*/  MOV R2, 0x7b0 ;  /* 0x000007b000027802 */ /* 0x000fce0000000f00 */
[----:B------:R-:W-:Y:S05]  /*07a0*/  CALL.REL.NOINC `($__internal_0_$__cuda_sm3x_div_rn_noftz_f32_slowpath) ;  /* 0x0000000000d87944 */ /* 0x000fea0003c00000 */
.L_x_8:
[----:B------:R-:W-:Y:S05]  /*07b0*/  BSYNC.RECONVERGENT B0 ;  /* 0x0000000000007941 */ /* 0x000fea0003800200 */
.L_x_7:
[----:B------:R-:W-:Y:S01]  /*07c0*/  IMAD.IADD R15, R4, 0x1, R15 ;  /* 0x00000001040f7824 */ /* 0x000fe200078e020f */
[----:B------:R0:W-:Y:S01]  /*07d0*/  STG.E desc[UR4][R16.64], R0 ;  /* 0x0000000010007986 */ /* 0x0001e2000c101904 */
[----:B------:R-:W-:-:S04]  /*07e0*/  IMAD.MOV.U32 R14, RZ, RZ, RZ ;  /* 0x000000ffff0e7224 */ /* 0x000fc800078e00ff */
        /* <DEDUP_REMOVED lines=17> */
[----:B------:R-:W-:Y:S02]  /*0900*/  MOV R0, R20 ;  /* 0x0000001400007202 */ /* 0x000fe40000000f00 */
[----:B------:R-:W-:-:S07]  /*0910*/  MOV R2, 0x930 ;  /* 0x0000093000027802 */ /* 0x000fce0000000f00 */
[----:B------:R-:W-:Y:S05]  /*0920*/  CALL.REL.NOINC `($__internal_0_$__cuda_sm3x_div_rn_noftz_f32_slowpath) ;  /* 0x0000000000787944 */ /* 0x000fea0003c00000 */
.L_x_10:
[----:B------:R-:W-:Y:S05]  /*0930*/  BSYNC.RECONVERGENT B0 ;  /* 0x0000000000007941 */ /* 0x000fea0003800200 */
.L_x_9:
        /* <DEDUP_REMOVED lines=23> */
.L_x_12:
[----:B------:R-:W-:Y:S05]  /*0ab0*/  BSYNC.RECONVERGENT B0 ;  /* 0x0000000000007941 */ /* 0x000fea0003800200 */
.L_x_11:
[----:B------:R1:W-:Y:S01]  /*0ac0*/  STG.E desc[UR4][R22.64], R0 ;  /* 0x0000000016007986 */ /* 0x0003e2000c101904 */
[----:B------:R-:W-:-:S04]  /*0ad0*/  IADD3 R17, PT, PT, R4, R15, RZ ;  /* 0x0000000f04117210 */ /* 0x000fc80007ffe0ff */
[----:B------:R-:W-:-:S13]  /*0ae0*/  ISETP.GE.AND P0, PT, R17, UR6, PT ;  /* 0x0000000611007c0c */ /* 0x000fda000bf06270 */
[----:B-1----:R-:W-:Y:S05]  /*0af0*/  @!P0 BRA `(.L_x_13) ;  /* 0xfffffff800788947 */ /* 0x002fea000383ffff */
[----:B------:R-:W-:Y:S05]  /*0b00*/  EXIT ;  /* 0x000000000000794d */ /* 0x000fea0003800000 */
        .weak           $__internal_0_$__cuda_sm3x_div_rn_noftz_f32_slowpath
        .type           $__internal_0_$__cuda_sm3x_div_rn_noftz_f32_slowpath,@function
        .size           $__internal_0_$__cuda_sm3x_div_rn_noftz_f32_slowpath,(.L_x_45 - $__internal_0_$__cuda_sm3x_div_rn_noftz_f32_slowpath)
$__internal_0_$__cuda_sm3x_div_rn_noftz_f32_slowpath:
[----:B------:R-:W-:Y:S01]  /*0b10*/  SHF.R.U32.HI R5, RZ, 0x17, R0 ;  /* 0x00000017ff057819 */ /* 0x000fe20000011600 */
[----:B------:R-:W-:Y:S01]  /*0b20*/  BSSY.RECONVERGENT B2, `(.L_x_14) ;  /* 0x0000062000027945 */ /* 0x000fe20003800200 */
[----:B------:R-:W-:Y:S02]  /*0b30*/  SHF.R.U32.HI R7, RZ, 0x17, R3 ;  /* 0x00000017ff077819 */ /* 0x000fe40000011603 */
[----:B------:R-:W-:Y:S02]  /*0b40*/  LOP3.LUT R5, R5, 0xff, RZ, 0xc0, !PT ;  /* 0x000000ff05057812 */ /* 0x000fe400078ec0ff */
[----:B------:R-:W-:-:S03]  /*0b50*/  LOP3.LUT R7, R7, 0xff, RZ, 0xc0, !PT ;  /* 0x000000ff07077812 */ /* 0x000fc600078ec0ff */
[----:B------:R-:W-:Y:S02]  /*0b60*/  VIADD R10, R5, 0xffffffff ;  /* 0xffffffff050a7836 */ /* 0x000fe40000000000 */
[----:B------:R-:W-:-:S03]  /*0b70*/  VIADD R11, R7, 0xffffffff ;  /* 0xffffffff070b7836 */ /* 0x000fc60000000000 */
[----:B------:R-:W-:-:S04]  /*0b80*/  ISETP.GT.U32.AND P0, PT, R10, 0xfd, PT ;  /* 0x000000fd0a00780c */ /* 0x000fc80003f04070 */
[----:B------:R-:W-:-:S13]  /*0b90*/  ISETP.GT.U32.OR P0, PT, R11, 0xfd, P0 ;  /* 0x000000fd0b00780c */ /* 0x000fda0000704470 */
[----:B------:R-:W-:Y:S01]  /*0ba0*/  @!P0 MOV R6, RZ ;  /* 0x000000ff00068202 */ /* 0x000fe20000000f00 */
[----:B------:R-:W-:Y:S06]  /*0bb0*/  @!P0 BRA `(.L_x_15) ;  /* 0x00000000005c8947 */ /* 0x000fec0003800000 */
[----:B------:R-:W-:Y:S02]  /*0bc0*/  FSETP.GTU.FTZ.AND P0, PT, |R3|, +INF , PT ;  /* 0x7f8000000300780b */ /* 0x000fe40003f1c200 */
[----:B------:R-:W-:-:S04]  /*0bd0*/  FSETP.GTU.FTZ.AND P1, PT, |R0|, +INF , PT ;  /* 0x7f8000000000780b */ /* 0x000fc80003f3c200 */
[----:B------:R-:W-:-:S13]  /*0be0*/  PLOP3.LUT P0, PT, P0, P1, PT, 0xf8, 0x8f ;  /* 0x00000000008f781c */ /* 0x000fda0000703f70 */
[----:B------:R-:W-:Y:S05]  /*0bf0*/  @P0 BRA `(.L_x_16) ;  /* 0x00000004004c0947 */ /* 0x000fea0003800000 */
[----:B------:R-:W-:-:S13]  /*0c00*/  LOP3.LUT P0, RZ, R0, 0x7fffffff, R3, 0xc8, !PT ;  /* 0x7fffffff00ff7812 */ /* 0x000fda000780c803 */
[----:B------:R-:W-:Y:S05]  /*0c10*/  @!P0 BRA `(.L_x_17) ;  /* 0x00000004003c8947 */ /* 0x000fea0003800000 */
[C---:B------:R-:W-:Y:S02]  /*0c20*/  FSETP.NEU.FTZ.AND P3, PT, |R3|.reuse, +INF , PT ;  /* 0x7f8000000300780b */ /* 0x040fe40003f7d200 */
[----:B------:R-:W-:Y:S02]  /*0c30*/  FSETP.NEU.FTZ.AND P1, PT, |R0|, +INF , PT ;  /* 0x7f8000000000780b */ /* 0x000fe40003f3d200 */
[----:B------:R-:W-:-:S11]  /*0c40*/  FSETP.NEU.FTZ.AND P0, PT, |R3|, +INF , PT ;  /* 0x7f8000000300780b */ /* 0x000fd60003f1d200 */
[----:B------:R-:W-:Y:S05]  /*0c50*/  @!P1 BRA !P3, `(.L_x_17) ;  /* 0x00000004002c9947 */ /* 0x000fea0005800000 */
[----:B------:R-:W-:-:S04]  /*0c60*/  LOP3.LUT P3, RZ, R3, 0x7fffffff, RZ, 0xc0, !PT ;  /* 0x7fffffff03ff7812 */ /* 0x000fc8000786c0ff */
[----:B------:R-:W-:-:S13]  /*0c70*/  PLOP3.LUT P1, PT, P1, P3, PT, 0x2f, 0xf2 ;  /* 0x0000000000f2781c */ /* 0x000fda0000f26577 */
[----:B------:R-:W-:Y:S05]  /*0c80*/  @P1 BRA `(.L_x_18) ;  /* 0x0000000400181947 */ /* 0x000fea0003800000 */
[----:B------:R-:W-:-:S04]  /*0c90*/  LOP3.LUT P1, RZ, R0, 0x7fffffff, RZ, 0xc0, !PT ;  /* 0x7fffffff00ff7812 */ /* 0x000fc8000782c0ff */
[----:B------:R-:W-:-:S13]  /*0ca0*/  PLOP3.LUT P0, PT, P0, P1, PT, 0x2f, 0xf2 ;  /* 0x0000000000f2781c */ /* 0x000fda0000702577 */
[----:B------:R-:W-:Y:S05]  /*0cb0*/  @P0 BRA `(.L_x_19) ;  /* 0x0000000400000947 */ /* 0x000fea0003800000 */
[----:B------:R-:W-:Y:S02]  /*0cc0*/  ISETP.GE.AND P0, PT, R11, RZ, PT ;  /* 0x000000ff0b00720c */ /* 0x000fe40003f06270 */
[----:B------:R-:W-:-:S11]  /*0cd0*/  ISETP.GE.AND P1, PT, R10, RZ, PT ;  /* 0x000000ff0a00720c */ /* 0x000fd60003f26270 */
[----:B------:R-:W-:Y:S02]  /*0ce0*/  @P0 IMAD.MOV.U32 R6, RZ, RZ, RZ ;  /* 0x000000ffff060224 */ /* 0x000fe400078e00ff */
[----:B------:R-:W-:Y:S01]  /*0cf0*/  @!P0 FFMA R3, R3, 1.84467440737095516160e+19, RZ ;  /* 0x5f80000003038823 */ /* 0x000fe200000000ff */
[----:B------:R-:W-:Y:S02]  /*0d00*/  @!P0 IMAD.MOV.U32 R6, RZ, RZ, -0x40 ;  /* 0xffffffc0ff068424 */ /* 0x000fe400078e00ff */
[----:B------:R-:W-:-:S03]  /*0d10*/  @!P1 FFMA R0, R0, 1.84467440737095516160e+19, RZ ;  /* 0x5f80000000009823 */ /* 0x000fc600000000ff */
[----:B------:R-:W-:-:S07]  /*0d20*/  @!P1 IADD3 R6, PT, PT, R6, 0x40, RZ ;  /* 0x0000004006069810 */ /* 0x000fce0007ffe0ff */
.L_x_15:
[----:B------:R-:W-:Y:S01]  /*0d30*/  LEA R21, R5, 0xc0800000, 0x17 ;  /* 0xc080000005157811 */ /* 0x000fe200078eb8ff */
[----:B------:R-:W-:Y:S01]  /*0d40*/  VIADD R20, R7, 0xffffff81 ;  /* 0xffffff8107147836 */ /* 0x000fe20000000000 */
[----:B------:R-:W-:Y:S03]  /*0d50*/  BSSY.RECONVERGENT B3, `(.L_x_20) ;  /* 0x0000035000037945 */ /* 0x000fe60003800200 */
[----:B------:R-:W-:Y:S01]  /*0d60*/  IMAD.IADD R21, R0, 0x1, -R21 ;  /* 0x0000000100157824 */ /* 0x000fe200078e0a15 */
[C---:B------:R-:W-:Y:S01]  /*0d70*/  IADD3 R5, PT, PT, R20.reuse, 0x7f, -R5 ;  /* 0x0000007f14057810 */ /* 0x040fe20007ffe805 */
[----:B------:R-:W-:Y:S02]  /*0d80*/  IMAD R0, R20, -0x800000, R3 ;  /* 0xff80000014007824 */ /* 0x000fe400078e0203 */
[----:B------:R-:W0:Y:S01]  /*0d90*/  MUFU.RCP R10, R21 ;  /* 0x00000015000a7308 */ /* 0x000e220000001000 */
[----:B------:R-:W-:Y:S01]  /*0da0*/  FADD.FTZ R11, -R21, -RZ ;  /* 0x800000ff150b7221 */ /* 0x000fe20000010100 */
[----:B------:R-:W-:-:S03]  /*0db0*/  IADD3 R5, PT, PT, R5, R6, RZ ;  /* 0x0000000605057210 */ /* 0x000fc60007ffe0ff */
[----:B0-----:R-:W-:-:S04]  /*0dc0*/  FFMA R7, R10, R11, 1 ;  /* 0x3f8000000a077423 */ /* 0x001fc8000000000b */
[----:B------:R-:W-:-:S04]  /*0dd0*/  FFMA R7, R10, R7, R10 ;  /* 0x000000070a077223 */ /* 0x000fc8000000000a */
[----:B------:R-:W-:-:S04]  /*0de0*/  FFMA R10, R0, R7, RZ ;  /* 0x00000007000a7223 */ /* 0x000fc800000000ff */
[----:B------:R-:W-:-:S04]  /*0df0*/  FFMA R3, R11, R10, R0 ;  /* 0x0000000a0b037223 */ /* 0x000fc80000000000 */
[----:B------:R-:W-:-:S04]  /*0e00*/  FFMA R10, R7, R3, R10 ;  /* 0x00000003070a7223 */ /* 0x000fc8000000000a */
[----:B------:R-:W-:-:S04]  /*0e10*/  FFMA R11, R11, R10, R0 ;  /* 0x0000000a0b0b7223 */ /* 0x000fc80000000000 */
[----:B------:R-:W-:-:S05]  /*0e20*/  FFMA R0, R7, R11, R10 ;  /* 0x0000000b07007223 */ /* 0x000fca000000000a */
[----:B------:R-:W-:-:S04]  /*0e30*/  SHF.R.U32.HI R3, RZ, 0x17, R0 ;  /* 0x00000017ff037819 */ /* 0x000fc80000011600 */
[----:B------:R-:W-:-:S05]  /*0e40*/  LOP3.LUT R6, R3, 0xff, RZ, 0xc0, !PT ;  /* 0x000000ff03067812 */ /* 0x000fca00078ec0ff */
[----:B------:R-:W-:-:S04]  /*0e50*/  IMAD.IADD R3, R6, 0x1, R5 ;  /* 0x0000000106037824 */ /* 0x000fc800078e0205 */
[----:B------:R-:W-:-:S05]  /*0e60*/  VIADD R6, R3, 0xffffffff ;  /* 0xffffffff03067836 */ /* 0x000fca0000000000 */
[----:B------:R-:W-:-:S13]  /*0e70*/  ISETP.GE.U32.AND P0, PT, R6, 0xfe, PT ;  /* 0x000000fe0600780c */ /* 0x000fda0003f06070 */
[----:B------:R-:W-:Y:S05]  /*0e80*/  @!P0 BRA `(.L_x_21) ;  /* 0x0000000000808947 */ /* 0x000fea0003800000 */
[----:B------:R-:W-:-:S13]  /*0e90*/  ISETP.GT.AND P0, PT, R3, 0xfe, PT ;  /* 0x000000fe0300780c */ /* 0x000fda0003f04270 */
[----:B------:R-:W-:Y:S05]  /*0ea0*/  @P0 BRA `(.L_x_22) ;  /* 0x00000000006c0947 */ /* 0x000fea0003800000 */
[----:B------:R-:W-:-:S13]  /*0eb0*/  ISETP.GE.AND P0, PT, R3, 0x1, PT ;  /* 0x000000010300780c */ /* 0x000fda0003f06270 */
[----:B------:R-:W-:Y:S05]  /*0ec0*/  @P0 BRA `(.L_x_23) ;  /* 0x0000000000740947 */ /* 0x000fea0003800000 */
[----:B------:R-:W-:Y:S02]  /*0ed0*/  ISETP.GE.AND P0, PT, R3, -0x18, PT ;  /* 0xffffffe80300780c */ /* 0x000fe40003f06270 */
[----:B------:R-:W-:-:S11]  /*0ee0*/  LOP3.LUT R0, R0, 0x80000000, RZ, 0xc0, !PT ;  /* 0x8000000000007812 */ /* 0x000fd600078ec0ff */
[----:B------:R-:W-:Y:S05]  /*0ef0*/  @!P0 BRA `(.L_x_23) ;  /* 0x0000000000688947 */ /* 0x000fea0003800000 */
[CCC-:B------:R-:W-:Y:S01]  /*0f00*/  FFMA.RZ R5, R7.reuse, R11.reuse, R10.reuse ;  /* 0x0000000b07057223 */ /* 0x1c0fe2000000c00a */
[CCC-:B------:R-:W-:Y:S01]  /*0f10*/  FFMA.RP R6, R7.reuse, R11.reuse, R10.reuse ;  /* 0x0000000b07067223 */ /* 0x1c0fe2000000800a */
[----:B------:R-:W-:Y:S01]  /*0f20*/  FFMA.RM R11, R7, R11, R10 ;  /* 0x0000000b070b7223 */ /* 0x000fe2000000400a */
[----:B------:R-:W-:Y:S02]  /*0f30*/  IADD3 R7, PT, PT, R3, 0x20, RZ ;  /* 0x0000002003077810 */ /* 0x000fe40007ffe0ff */
[----:B------:R-:W-:Y:S02]  /*0f40*/  LOP3.LUT R5, R5, 0x7fffff, RZ, 0xc0, !PT ;  /* 0x007fffff05057812 */ /* 0x000fe400078ec0ff */
[----:B------:R-:W-:Y:S02]  /*0f50*/  ISETP.NE.AND P3, PT, R3, RZ, PT ;  /* 0x000000ff0300720c */ /* 0x000fe40003f65270 */
[----:B------:R-:W-:Y:S02]  /*0f60*/  LOP3.LUT R10, R5, 0x800000, RZ, 0xfc, !PT ;  /* 0x00800000050a7812 */ /* 0x000fe400078efcff */
[----:B------:R-:W-:Y:S01]  /*0f70*/  ISETP.NE.AND P1, PT, R3, RZ, PT ;  /* 0x000000ff0300720c */ /* 0x000fe20003f25270 */
[----:B------:R-:W-:Y:S01]  /*0f80*/  IMAD.MOV R3, RZ, RZ, -R3 ;  /* 0x000000ffff037224 */ /* 0x000fe200078e0a03 */
[----:B------:R-:W-:-:S02]  /*0f90*/  SHF.L.U32 R7, R10, R7, RZ ;  /* 0x000000070a077219 */ /* 0x000fc400000006ff */
[----:B------:R-:W-:Y:S02]  /*0fa0*/  FSETP.NEU.FTZ.AND P0, PT, R6, R11, PT ;  /* 0x0000000b0600720b */ /* 0x000fe40003f1d000 */
[----:B------:R-:W-:Y:S02]  /*0fb0*/  SEL R3, R3, RZ, P3 ;  /* 0x000000ff03037207 */ /* 0x000fe40001800000 */
[----:B------:R-:W-:Y:S02]  /*0fc0*/  ISETP.NE.AND P1, PT, R7, RZ, P1 ;  /* 0x000000ff0700720c */ /* 0x000fe40000f25270 */
[----:B------:R-:W-:Y:S02]  /*0fd0*/  SHF.R.U32.HI R10, RZ, R3, R10 ;  /* 0x00000003ff0a7219 */ /* 0x000fe4000001160a */
[----:B------:R-:W-:Y:S02]  /*0fe0*/  PLOP3.LUT P0, PT, P0, P1, PT, 0xf8, 0x8f ;  /* 0x00000000008f781c */ /* 0x000fe40000703f70 */
[----:B------:R-:W-:-:S02]  /*0ff0*/  SHF.R.U32.HI R5, RZ, 0x1, R10 ;  /* 0x00000001ff057819 */ /* 0x000fc4000001160a */
[----:B------:R-:W-:-:S04]  /*1000*/  SEL R6, RZ, 0x1, !P0 ;  /* 0x00000001ff067807 */ /* 0x000fc80004000000 */
[----:B------:R-:W-:-:S04]  /*1010*/  LOP3.LUT R3, R6, 0x1, R5, 0xf8, !PT ;  /* 0x0000000106037812 */ /* 0x000fc800078ef805 */
[----:B------:R-:W-:-:S05]  /*1020*/  LOP3.LUT R10, R3, R10, RZ, 0xc0, !PT ;  /* 0x0000000a030a7212 */ /* 0x000fca00078ec0ff */
[----:B------:R-:W-:-:S05]  /*1030*/  IMAD.IADD R5, R5, 0x1, R10 ;  /* 0x0000000105057824 */ /* 0x000fca00078e020a */
[----:B------:R-:W-:Y:S01]  /*1040*/  LOP3.LUT R0, R5, R0, RZ, 0xfc, !PT ;  /* 0x0000000005007212 */ /* 0x000fe200078efcff */
[----:B------:R-:W-:Y:S06]  /*1050*/  BRA `(.L_x_23) ;  /* 0x0000000000107947 */ /* 0x000fec0003800000 */
.L_x_22:
[----:B------:R-:W-:-:S04]  /*1060*/  LOP3.LUT R0, R0, 0x80000000, RZ, 0xc0, !PT ;  /* 0x8000000000007812 */ /* 0x000fc800078ec0ff */
[----:B------:R-:W-:Y:S01]  /*1070*/  LOP3.LUT R0, R0, 0x7f800000, RZ, 0xfc, !PT ;  /* 0x7f80000000007812 */ /* 0x000fe200078efcff */
[----:B------:R-:W-:Y:S06]  /*1080*/  BRA `(.L_x_23) ;  /* 0x0000000000047947 */ /* 0x000fec0003800000 */
.L_x_21:
[----:B------:R-:W-:-:S07]  /*1090*/  LEA R0, R5, R0, 0x17 ;  /* 0x0000000005007211 */ /* 0x000fce00078eb8ff */
.L_x_23:
[----:B------:R-:W-:Y:S05]  /*10a0*/  BSYNC.RECONVERGENT B3 ;  /* 0x0000000000037941 */ /* 0x000fea0003800200 */
.L_x_20:
[----:B------:R-:W-:Y:S05]  /*10b0*/  BRA `(.L_x_24) ;  /* 0x0000000000207947 */ /* 0x000fea0003800000 */
.L_x_19:
[----:B------:R-:W-:-:S04]  /*10c0*/  LOP3.LUT R0, R0, 0x80000000, R3, 0x48, !PT ;  /* 0x8000000000007812 */ /* 0x000fc800078e4803 */
[----:B------:R-:W-:Y:S01]  /*10d0*/  LOP3.LUT R0, R0, 0x7f800000, RZ, 0xfc, !PT ;  /* 0x7f80000000007812 */ /* 0x000fe200078efcff */
[----:B------:R-:W-:Y:S06]  /*10e0*/  BRA `(.L_x_24) ;  /* 0x0000000000147947 */ /* 0x000fec0003800000 */
.L_x_18:
[----:B------:R-:W-:Y:S01]  /*10f0*/  LOP3.LUT R0, R0, 0x80000000, R3, 0x48, !PT ;  /* 0x8000000000007812 */ /* 0x000fe200078e4803 */
[----:B------:R-:W-:Y:S06]  /*1100*/  BRA `(.L_x_24) ;  /* 0x00000000000c7947 */ /* 0x000fec0003800000 */
.L_x_17:
[----:B------:R-:W0:Y:S01]  /*1110*/  MUFU.RSQ R0, -QNAN ;  /* 0xffc0000000007908 */ /* 0x000e220000001400 */
[----:B------:R-:W-:Y:S05]  /*1120*/  BRA `(.L_x_24) ;  /* 0x0000000000047947 */ /* 0x000fea0003800000 */
.L_x_16:
[----:B------:R-:W-:-:S07]  /*1130*/  FADD.FTZ R0, R3, R0 ;  /* 0x0000000003007221 */ /* 0x000fce0000010000 */
.L_x_24:
[----:B------:R-:W-:Y:S05]  /*1140*/  BSYNC.RECONVERGENT B2 ;  /* 0x0000000000027941 */ /* 0x000fea0003800200 */
.L_x_14:
[----:B------:R-:W-:-:S04]  /*1150*/  IMAD.MOV.U32 R3, RZ, RZ, 0x0 ;  /* 0x00000000ff037424 */ /* 0x000fc800078e00ff */
[----:B0-----:R-:W-:Y:S05]  /*1160*/  RET.REL.NODEC R2 `(_Z3diviPfPi) ;  /* 0xffffffec02a47950 */ /* 0x001fea0003c3ffff */
.L_x_25:
[----:B------:R-:W-:-:S00]  /*1170*/  BRA `(.L_x_25) ;  /* 0xfffffffc00fc7947 */ /* 0x000fc0000383ffff */
[----:B------:R-:W-:-:S00]  /*1180*/  NOP ;  /* 0x0000000000007918 */ /* 0x000fc00000000000 */
[----:B------:R-:W-:-:S00]  /*1190*/  NOP ;  /* 0x0000000000007918 */ /* 0x000fc00000000000 */
[----:B------:R-:W-:-:S00]  /*11a0*/  NOP ;  /* 0x0000000000007918 */ /* 0x000fc00000000000 */
[----:B------:R-:W-:-:S00]  /*11b0*/  NOP ;  /* 0x0000000000007918 */ /* 0x000fc00000000000 */
[----:B------:R-:W-:-:S00]  /*11c0*/  NOP ;  /* 0x0000000000007918 */ /* 0x000fc00000000000 */
[----:B------:R-:W-:-:S00]  /*11d0*/  NOP ;  /* 0x0000000000007918 */ /* 0x000fc00000000000 */
[----:B------:R-:W-:-:S00]  /*11e0*/  NOP ;  /* 0x0000000000007918 */ /* 0x000fc00000000000 */
[----:B------:R-:W-:-:S00]  /*11f0*/  NOP ;  /* 0x0000000000007918 */ /* 0x000fc00000000000 */
.L_x_45:


//--------------------- .text._Z3addiPfS_         --------------------------
	.section	.text._Z3addiPfS_,"ax",@progbits
	.align	128
        .global         _Z3addiPfS_
        .type           _Z3addiPfS_,@function
        .size           _Z3addiPfS_,(.L_x_47 - _Z3addiPfS_)
        .other          _Z3addiPfS_,@"STO_CUDA_ENTRY STV_DEFAULT"
_Z3addiPfS_:
.text._Z3addiPfS_:
        /* <DEDUP_REMOVED lines=12> */
[----:B------:R-:W-:Y:S01]  /*00c0*/  IADD3 R9, PT, PT, RZ, -R0, RZ ;  /* 0x80000000ff097210 */ /* 0x000fe20007ffe0ff */
[----:B------:R-:W1:Y:S01]  /*00d0*/  LDCU.64 UR4, c[0x0][0x358] ;  /* 0x00006b00ff0477ac */ /* 0x000e620008000a00 */
[----:B------:R-:W-:Y:S01]  /*00e0*/  ISETP.NE.U32.AND P2, PT, R0, RZ, PT ;  /* 0x000000ff0000720c */ /* 0x000fe20003f45070 */
[----:B------:R-:W-:Y:S01]  /*00f0*/  BSSY.RECONVERGENT B0, `(.L_x_26) ;  /* 0x0000028000007945 */ /* 0x000fe20003800200 */
[C---:B------:R-:W-:Y:S02]  /*0100*/  ISETP.GE.AND P0, PT, R2.reuse, UR6, PT ;  /* 0x0000000602007c0c */ /* 0x040fe4000bf06270 */
[----:B------:R-:W-:Y:S02]  /*0110*/  VIMNMX R7, PT, PT, R2, UR6, !PT ;  /* 0x0000000602077c48 */ /* 0x000fe4000ffe0100 */
[----:B------:R-:W-:-:S04]  /*0120*/  SEL R6, RZ, 0x1, P0 ;  /* 0x00000001ff067807 */ /* 0x000fc80000000000 */
[----:B------:R-:W-:Y:S01]  /*0130*/  IADD3 R7, PT, PT, R7, -R2, -R6 ;  /* 0x8000000207077210 */ /* 0x000fe20007ffe806 */
[----:B0-----:R-:W0:Y:S02]  /*0140*/  MUFU.RCP R8, R8 ;  /* 0x0000000800087308 */ /* 0x001e240000001000 */
[----:B0-----:R-:W-:-:S06]  /*0150*/  IADD3 R4, PT, PT, R8, 0xffffffe, RZ ;  /* 0x0ffffffe08047810 */ /* 0x001fcc0007ffe0ff */
[----:B------:R0:W2:Y:S02]  /*0160*/  F2I.FTZ.U32.TRUNC.NTZ R5, R4 ;  /* 0x0000000400057305 */ /* 0x0000a4000021f000 */
[----:B0-----:R-:W-:Y:S02]  /*0170*/  HFMA2 R4, -RZ, RZ, 0, 0 ;  /* 0x00000000ff047431 */ /* 0x001fe400000001ff */
[----:B--2---:R-:W-:-:S04]  /*0180*/  IMAD R9, R9, R5, RZ ;  /* 0x0000000509097224 */ /* 0x004fc800078e02ff */
[----:B------:R-:W-:-:S06]  /*0190*/  IMAD.HI.U32 R8, R5, R9, R4 ;  /* 0x0000000905087227 */ /* 0x000fcc00078e0004 */
[----:B------:R-:W-:-:S05]  /*01a0*/  IMAD.HI.U32 R5, R8, R7, RZ ;  /* 0x0000000708057227 */ /* 0x000fca00078e00ff */
[----:B------:R-:W-:-:S05]  /*01b0*/  IADD3 R2, PT, PT, -R5, RZ, RZ ;  /* 0x000000ff05027210 */ /* 0x000fca0007ffe1ff */
[----:B------:R-:W-:-:S05]  /*01c0*/  IMAD R7, R0, R2, R7 ;  /* 0x0000000200077224 */ /* 0x000fca00078e0207 */
[----:B------:R-:W-:-:S13]  /*01d0*/  ISETP.GE.U32.AND P0, PT, R7, R0, PT ;  /* 0x000000000700720c */ /* 0x000fda0003f06070 */
[----:B------:R-:W-:Y:S01]  /*01e0*/  @P0 IMAD.IADD R7, R7, 0x1, -R0 ;  /* 0x0000000107070824 */ /* 0x000fe200078e0a00 */
[----:B------:R-:W-:-:S04]  /*01f0*/  @P0 IADD3 R5, PT, PT, R5, 0x1, RZ ;  /* 0x0000000105050810 */ /* 0x000fc80007ffe0ff */
[----:B------:R-:W-:-:S13]  /*0200*/  ISETP.GE.U32.AND P1, PT, R7, R0, PT ;  /* 0x000000000700720c */ /* 0x000fda0003f26070 */
[----:B------:R-:W-:Y:S02]  /*0210*/  @P1 IADD3 R5, PT, PT, R5, 0x1, RZ ;  /* 0x0000000105051810 */ /* 0x000fe40007ffe0ff */
[----:B------:R-:W-:-:S05]  /*0220*/  @!P2 LOP3.LUT R5, RZ, R0, RZ, 0x33, !PT ;  /* 0x00000000ff05a212 */ /* 0x000fca00078e33ff */
[----:B------:R-:W-:-:S05]  /*0230*/  IMAD.IADD R2, R6, 0x1, R5 ;  /* 0x0000000106027824 */ /* 0x000fca00078e0205 */
[C---:B------:R-:W-:Y:S02]  /*0240*/  LOP3.LUT R4, R2.reuse, 0x3, RZ, 0xc0, !PT ;  /* 0x0000000302047812 */ /* 0x040fe400078ec0ff */
[----:B------:R-:W-:Y:S02]  /*0250*/  ISETP.GE.U32.AND P1, PT, R2, 0x3, PT ;  /* 0x000000030200780c */ /* 0x000fe40003f26070 */
[----:B------:R-:W-:-:S13]  /*0260*/  ISETP.NE.AND P0, PT, R4, 0x3, PT ;  /* 0x000000030400780c */ /* 0x000fda0003f05270 */
[----:B-1----:R-:W-:Y:S05]  /*0270*/  @!P0 BRA `(.L_x_27) ;  /* 0x00000000003c8947 */ /* 0x002fea0003800000 */
[----:B------:R-:W0:Y:S01]  /*0280*/  LDC.64 R8, c[0x0][0x390] ;  /* 0x0000e400ff087b82 */ /* 0x000e220000000a00 */
[----:B------:R-:W-:-:S04]  /*0290*/  IADD3 R2, PT, PT, R2, 0x1, RZ ;  /* 0x0000000102027810 */ /* 0x000fc80007ffe0ff */
[----:B------:R-:W-:-:S03]  /*02a0*/  LOP3.LUT R2, R2, 0x3, RZ, 0xc0, !PT ;  /* 0x0000000302027812 */ /* 0x000fc600078ec0ff */
[----:B------:R-:W1:Y:S01]  /*02b0*/  LDC.64 R10, c[0x0][0x388] ;  /* 0x0000e200ff0a7b82 */ /* 0x000e620000000a00 */
[----:B------:R-:W-:-:S07]  /*02c0*/  IADD3 R2, PT, PT, -R2, RZ, RZ ;  /* 0x000000ff02027210 */ /* 0x000fce0007ffe1ff */
.L_x_28:
[----:B0-----:R-:W-:-:S04]  /*02d0*/  IMAD.WIDE R4, R3, 0x4, R8 ;  /* 0x0000000403047825 */ /* 0x001fc800078e0208 */
[----:B-12---:R-:W-:Y:S02]  /*02e0*/  IMAD.WIDE R6, R3, 0x4, R10 ;  /* 0x0000000403067825 */ /* 0x006fe400078e020a */
[----:B------:R-:W2:Y:S04]  /*02f0*/  LDG.E R5, desc[UR4][R4.64] ;  /* 0x0000000404057981 */ /* 0x000ea8000c1e1900 */
[----:B------:R-:W2:Y:S01]  /*0300*/  LDG.E R12, desc[UR4][R6.64] ;  /* 0x00000004060c7981 */ /* 0x000ea2000c1e1900 */
[----:B------:R-:W-:Y:S01]  /*0310*/  VIADD R2, R2, 0x1 ;  /* 0x0000000102027836 */ /* 0x000fe20000000000 */
[----:B------:R-:W-:-:S04]  /*0320*/  IADD3 R3, PT, PT, R0, R3, RZ ;  /* 0x0000000300037210 */ /* 0x000fc80007ffe0ff */
[----:B------:R-:W-:Y:S01]  /*0330*/  ISETP.NE.AND P0, PT, R2, RZ, PT ;  /* 0x000000ff0200720c */ /* 0x000fe20003f05270 */
[----:B--2---:R-:W-:-:S05]  /*0340*/  FADD R13, R12, R5 ;  /* 0x000000050c0d7221 */ /* 0x004fca0000000000 */
[----:B------:R2:W-:Y:S07]  /*0350*/  STG.E desc[UR4][R6.64], R13 ;  /* 0x0000000d06007986 */ /* 0x0005ee000c101904 */
[----:B------:R-:W-:Y:S05]  /*0360*/  @P0 BRA `(.L_x_28) ;  /* 0xfffffffc00d80947 */ /* 0x000fea000383ffff */
.L_x_27:
[----:B------:R-:W-:Y:S05]  /*0370*/  BSYNC.RECONVERGENT B0 ;  /* 0x0000000000007941 */ /* 0x000fea0003800200 */
.L_x_26:
[----:B------:R-:W-:Y:S05]  /*0380*/  @!P1 EXIT ;  /* 0x000000000000994d */ /* 0x000fea0003800000 */
.L_x_29:
[----:B-1----:R-:W0:Y:S08]  /*0390*/  LDC.64 R4, c[0x0][0x388] ;  /* 0x0000e200ff047b82 */ /* 0x002e300000000a00 */
[----:B--2---:R-:W1:Y:S01]  /*03a0*/  LDC.64 R6, c[0x0][0x390] ;  /* 0x0000e400ff067b82 */ /* 0x004e620000000a00 */
[----:B0-----:R-:W-:-:S05]  /*03b0*/  IMAD.WIDE R12, R3, 0x4, R4 ;  /* 0x00000004030c7825 */ /* 0x001fca00078e0204 */
[----:B------:R-:W2:Y:S01]  /*03c0*/  LDG.E R2, desc[UR4][R12.64] ;  /* 0x000000040c027981 */ /* 0x000ea2000c1e1900 */
[----:B-1----:R-:W-:-:S05]  /*03d0*/  IMAD.WIDE R14, R3, 0x4, R6 ;  /* 0x00000004030e7825 */ /* 0x002fca00078e0206 */
[----:B------:R-:W2:Y:S01]  /*03e0*/  LDG.E R5, desc[UR4][R14.64] ;  /* 0x000000040e057981 */ /* 0x000ea2000c1e1900 */
[----:B------:R-:W-:-:S04]  /*03f0*/  IMAD.WIDE R6, R0, 0x4, R14 ;  /* 0x0000000400067825 */ /* 0x000fc800078e020e */
[----:B--2---:R-:W-:Y:S01]  /*0400*/  FADD R17, R2, R5 ;  /* 0x0000000502117221 */ /* 0x004fe20000000000 */
[----:B------:R-:W-:-:S04]  /*0410*/  IMAD.WIDE R4, R0, 0x4, R12 ;  /* 0x0000000400047825 */ /* 0x000fc800078e020c */
[----:B------:R0:W-:Y:S04]  /*0420*/  STG.E desc[UR4][R12.64], R17 ;  /* 0x000000110c007986 */ /* 0x0001e8000c101904 */
[----:B------:R-:W2:Y:S04]  /*0430*/  LDG.E R2, desc[UR4][R4.64] ;  /* 0x0000000404027981 */ /* 0x000ea8000c1e1900 */
[----:B------:R-:W2:Y:S01]  /*0440*/  LDG.E R9, desc[UR4][R6.64] ;  /* 0x0000000406097981 */ /* 0x000ea2000c1e1900 */
[----:B------:R-:W-:-:S04]  /*0450*/  IMAD.WIDE R10, R0, 0x4, R6 ;  /* 0x00000004000a7825 */ /* 0x000fc800078e0206 */
[----:B--2---:R-:W-:Y:S01]  /*0460*/  FADD R19, R2, R9 ;  /* 0x0000000902137221 */ /* 0x004fe20000000000 */
[----:B------:R-:W-:-:S04]  /*0470*/  IMAD.WIDE R8, R0, 0x4, R4 ;  /* 0x0000000400087825 */ /* 0x000fc800078e0204 */
[----:B------:R1:W-:Y:S04]  /*0480*/  STG.E desc[UR4][R4.64], R19 ;  /* 0x0000001304007986 */ /* 0x0003e8000c101904 */
[----:B------:R-:W2:Y:S04]  /*0490*/  LDG.E R2, desc[UR4][R8.64] ;  /* 0x0000000408027981 */ /* 0x000ea8000c1e1900 */
[----:B------:R-:W2:Y:S01]  /*04a0*/  LDG.E R15, desc[UR4][R10.64] ;  /* 0x000000040a0f7981 */ /* 0x000ea2000c1e1900 */
[----:B0-----:R-:W-:-:S04]  /*04b0*/  IMAD.WIDE R12, R0, 0x4, R8 ;  /* 0x00000004000c7825 */ /* 0x001fc800078e0208 */
[----:B--2---:R-:W-:Y:S01]  /*04c0*/  FADD R21, R2, R15 ;  /* 0x0000000f02157221 */ /* 0x004fe20000000000 */
[----:B------:R-:W-:-:S04]  /*04d0*/  IMAD.WIDE R14, R0, 0x4, R10 ;  /* 0x00000004000e7825 */ /* 0x000fc800078e020a */
[----:B------:R1:W-:Y:S04]  /*04e0*/  STG.E desc[UR4][R8.64], R21 ;  /* 0x0000001508007986 */ /* 0x0003e8000c101904 */
[----:B------:R-:W2:Y:S04]  /*04f0*/  LDG.E R15, desc[UR4][R14.64] ;  /* 0x000000040e0f7981 */ /* 0x000ea8000c1e1900 */
[----:B------:R-:W2:Y:S01]  /*0500*/  LDG.E R2, desc[UR4][R12.64] ;  /* 0x000000040c027981 */ /* 0x000ea2000c1e1900 */
[----:B------:R-:W-:-:S04]  /*0510*/  LEA R3, R0, R3, 0x2 ;  /* 0x0000000300037211 */ /* 0x000fc800078e10ff */
[----:B------:R-:W-:Y:S01]  /*0520*/  ISETP.GE.AND P0, PT, R3, UR6, PT ;  /* 0x0000000603007c0c */ /* 0x000fe2000bf06270 */
[----:B--2---:R-:W-:-:S05]  /*0530*/  FADD R7, R2, R15 ;  /* 0x0000000f02077221 */ /* 0x004fca0000000000 */
[----:B------:R1:W-:Y:S07]  /*0540*/  STG.E desc[UR4][R12.64], R7 ;  /* 0x000000070c007986 */ /* 0x0003ee000c101904 */
[----:B------:R-:W-:Y:S05]  /*0550*/  @!P0 BRA `(.L_x_29) ;  /* 0xfffffffc008c8947 */ /* 0x000fea000383ffff */
[----:B------:R-:W-:Y:S05]  /*0560*/  EXIT ;  /* 0x000000000000794d */ /* 0x000fea0003800000 */
.L_x_30:
        /* <DEDUP_REMOVED lines=9> */
.L_x_47:


//--------------------- .text._Z14clear_centroidiPf --------------------------
	.section	.text._Z14clear_centroidiPf,"ax",@progbits
	.align	128
        .global         _Z14clear_centroidiPf
        .type           _Z14clear_centroidiPf,@function
        .size           _Z14clear_centroidiPf,(.L_x_48 - _Z14clear_centroidiPf)
        .other          _Z14clear_centroidiPf,@"STO_CUDA_ENTRY STV_DEFAULT"
_Z14clear_centroidiPf:
.text._Z14clear_centroidiPf:
        /* <DEDUP_REMOVED lines=11> */
[C---:B------:R-:W-:Y:S01]  /*00b0*/  IADD3 R2, PT, PT, R0.reuse, R3, RZ ;  /* 0x0000000300027210 */ /* 0x040fe20007ffe0ff */
[----:B------:R-:W-:Y:S01]  /*00c0*/  IMAD.MOV R9, RZ, RZ, -R0 ;  /* 0x000000ffff097224 */ /* 0x000fe200078e0a00 */
[----:B------:R-:W-:Y:S01]  /*00d0*/  ISETP.NE.U32.AND P2, PT, R0, RZ, PT ;  /* 0x000000ff0000720c */ /* 0x000fe20003f45070 */
[----:B------:R-:W1:Y:S01]  /*00e0*/  LDCU.64 UR4, c[0x0][0x358] ;  /* 0x00006b00ff0477ac */ /* 0x000e620008000a00 */
[C---:B------:R-:W-:Y:S01]  /*00f0*/  ISETP.GE.AND P0, PT, R2.reuse, UR6, PT ;  /* 0x0000000602007c0c */ /* 0x040fe2000bf06270 */
[----:B------:R-:W-:Y:S01]  /*0100*/  BSSY.RECONVERGENT B0, `(.L_x_31) ;  /* 0x0000022000007945 */ /* 0x000fe20003800200 */
[----:B------:R-:W-:Y:S02]  /*0110*/  VIMNMX R7, PT, PT, R2, UR6, !PT ;  /* 0x0000000602077c48 */ /* 0x000fe4000ffe0100 */
[----:B------:R-:W-:-:S04]  /*0120*/  SEL R6, RZ, 0x1, P0 ;  /* 0x00000001ff067807 */ /* 0x000fc80000000000 */
[----:B------:R-:W-:Y:S01]  /*0130*/  IADD3 R7, PT, PT, R7, -R2, -R6 ;  /* 0x8000000207077210 */ /* 0x000fe20007ffe806 */
[----:B0-----:R-:W0:Y:S02]  /*0140*/  MUFU.RCP R8, R8 ;  /* 0x0000000800087308 */ /* 0x001e240000001000 */
[----:B0-----:R-:W-:-:S06]  /*0150*/  VIADD R4, R8, 0xffffffe ;  /* 0x0ffffffe08047836 */ /* 0x001fcc0000000000 */
[----:B------:R0:W2:Y:S02]  /*0160*/  F2I.FTZ.U32.TRUNC.NTZ R5, R4 ;  /* 0x0000000400057305 */ /* 0x0000a4000021f000 */
[----:B0-----:R-:W-:Y:S02]  /*0170*/  IMAD.MOV.U32 R4, RZ, RZ, RZ ;  /* 0x000000ffff047224 */ /* 0x001fe400078e00ff */
[----:B--2---:R-:W-:-:S04]  /*0180*/  IMAD R9, R9, R5, RZ ;  /* 0x0000000509097224 */ /* 0x004fc800078e02ff */
[----:B------:R-:W-:-:S06]  /*0190*/  IMAD.HI.U32 R8, R5, R9, R4 ;  /* 0x0000000905087227 */ /* 0x000fcc00078e0004 */
[----:B------:R-:W-:-:S04]  /*01a0*/  IMAD.HI.U32 R5, R8, R7, RZ ;  /* 0x0000000708057227 */ /* 0x000fc800078e00ff */
[----:B------:R-:W-:-:S04]  /*01b0*/  IMAD.MOV R2, RZ, RZ, -R5 ;  /* 0x000000ffff027224 */ /* 0x000fc800078e0a05 */
[----:B------:R-:W-:-:S05]  /*01c0*/  IMAD R7, R0, R2, R7 ;  /* 0x0000000200077224 */ /* 0x000fca00078e0207 */
[----:B------:R-:W-:-:S13]  /*01d0*/  ISETP.GE.U32.AND P0, PT, R7, R0, PT ;  /* 0x000000000700720c */ /* 0x000fda0003f06070 */
[----:B------:R-:W-:Y:S01]  /*01e0*/  @P0 IADD3 R7, PT, PT, -R0, R7, RZ ;  /* 0x0000000700070210 */ /* 0x000fe20007ffe1ff */
[----:B------:R-:W-:-:S03]  /*01f0*/  @P0 VIADD R5, R5, 0x1 ;  /* 0x0000000105050836 */ /* 0x000fc60000000000 */
        /* <DEDUP_REMOVED lines=10> */
[----:B------:R-:W-:-:S05]  /*02a0*/  LOP3.LUT R2, R2, 0x3, RZ, 0xc0, !PT ;  /* 0x0000000302027812 */ /* 0x000fca00078ec0ff */
[----:B------:R-:W-:-:S07]  /*02b0*/  IMAD.MOV R2, RZ, RZ, -R2 ;  /* 0x000000ffff027224 */ /* 0x000fce00078e0a02 */
.L_x_33:
[----:B0-----:R-:W-:Y:S01]  /*02c0*/  IMAD.WIDE R4, R3, 0x4, R6 ;  /* 0x0000000403047825 */ /* 0x001fe200078e0206 */
[----:B------:R-:W-:-:S03]  /*02d0*/  IADD3 R2, PT, PT, R2, 0x1, RZ ;  /* 0x0000000102027810 */ /* 0x000fc60007ffe0ff */
[----:B------:R-:W-:Y:S01]  /*02e0*/  IMAD.IADD R3, R0, 0x1, R3 ;  /* 0x0000000100037824 */ /* 0x000fe200078e0203 */
[----:B------:R1:W-:Y:S01]  /*02f0*/  STG.E desc[UR4][R4.64], RZ ;  /* 0x000000ff04007986 */ /* 0x0003e2000c101904 */
[----:B------:R-:W-:-:S13]  /*0300*/  ISETP.NE.AND P0, PT, R2, RZ, PT ;  /* 0x000000ff0200720c */ /* 0x000fda0003f05270 */
[----:B-1----:R-:W-:Y:S05]  /*0310*/  @P0 BRA `(.L_x_33) ;  /* 0xfffffffc00e80947 */ /* 0x002fea000383ffff */
.L_x_32:
[----:B------:R-:W-:Y:S05]  /*0320*/  BSYNC.RECONVERGENT B0 ;  /* 0x0000000000007941 */ /* 0x000fea0003800200 */
.L_x_31:
[----:B------:R-:W-:Y:S05]  /*0330*/  @!P1 EXIT ;  /* 0x000000000000994d */ /* 0x000fea0003800000 */
[----:B------:R-:W0:Y:S02]  /*0340*/  LDC.64 R10, c[0x0][0x388] ;  /* 0x0000e200ff0a7b82 */ /* 0x000e240000000a00 */
.L_x_34:
[----:B01----:R-:W-:Y:S01]  /*0350*/  IMAD.WIDE R12, R3, 0x4, R10 ;  /* 0x00000004030c7825 */ /* 0x003fe200078e020a */
[----:B------:R-:W-:-:S04]  /*0360*/  LEA R3, R0, R3, 0x2 ;  /* 0x0000000300037211 */ /* 0x000fc800078e10ff */
[----:B------:R1:W-:Y:S01]  /*0370*/  STG.E desc[UR4][R12.64], RZ ;  /* 0x000000ff0c007986 */ /* 0x0003e2000c101904 */
[----:B------:R-:W-:Y:S01]  /*0380*/  IMAD.WIDE R4, R0, 0x4, R12 ;  /* 0x0000000400047825 */ /* 0x000fe200078e020c */
[----:B------:R-:W-:-:S04]  /*0390*/  ISETP.GE.AND P0, PT, R3, UR6, PT ;  /* 0x0000000603007c0c */ /* 0x000fc8000bf06270 */
[----:B------:R1:W-:Y:S01]  /*03a0*/  STG.E desc[UR4][R4.64], RZ ;  /* 0x000000ff04007986 */ /* 0x0003e2000c101904 */
[----:B------:R-:W-:-:S05]  /*03b0*/  IMAD.WIDE R6, R0, 0x4, R4 ;  /* 0x0000000400067825 */ /* 0x000fca00078e0204 */
[----:B------:R1:W-:Y:S01]  /*03c0*/  STG.E desc[UR4][R6.64], RZ ;  /* 0x000000ff06007986 */ /* 0x0003e2000c101904 */
[----:B------:R-:W-:-:S05]  /*03d0*/  IMAD.WIDE R8, R0, 0x4, R6 ;  /* 0x0000000400087825 */ /* 0x000fca00078e0206 */
[----:B------:R1:W-:Y:S01]  /*03e0*/  STG.E desc[UR4][R8.64], RZ ;  /* 0x000000ff08007986 */ /* 0x0003e2000c101904 */
[----:B------:R-:W-:Y:S05]  /*03f0*/  @!P0 BRA `(.L_x_34) ;  /* 0xfffffffc00d48947 */ /* 0x000fea000383ffff */
[----:B------:R-:W-:Y:S05]  /*0400*/  EXIT ;  /* 0x000000000000794d */ /* 0x000fea0003800000 */
.L_x_35:
        /* <DEDUP_REMOVED lines=15> */
.L_x_48:


//--------------------- .text._Z11check_equaliPiS_Pb --------------------------
	.section	.text._Z11check_equaliPiS_Pb,"ax",@progbits
	.align	128
        .global         _Z11check_equaliPiS_Pb
        .type           _Z11check_equaliPiS_Pb,@function
        .size           _Z11check_equaliPiS_Pb,(.L_x_49 - _Z11check_equaliPiS_Pb)
        .other          _Z11check_equaliPiS_Pb,@"STO_CUDA_ENTRY STV_DEFAULT"
_Z11check_equaliPiS_Pb:
.text._Z11check_equaliPiS_Pb:
[----:B------:R-:W-:Y:S01]  /*0000*/  LDC R1, c[0x0][0x37c] ;  /* 0x0000df00ff017b82 */ /* 0x000fe20000000800 */
[----:B------:R-:W0:Y:S07]  /*0010*/  S2R R0, SR_TID.X ;  /* 0x0000000000007919 */ /* 0x000e2e0000002100 */
[----:B------:R-:W0:Y:S01]  /*0020*/  S2UR UR4, SR_CTAID.X ;  /* 0x00000000000479c3 */ /* 0x000e220000002500 */
[----:B------:R-:W1:Y:S07]  /*0030*/  LDCU UR5, c[0x0][0x380] ;  /* 0x00007000ff0577ac */ /* 0x000e6e0008000800 */
[----:B------:R-:W0:Y:S02]  /*0040*/  LDC R13, c[0x0][0x360] ;  /* 0x0000d800ff0d7b82 */ /* 0x000e240000000800 */
[----:B0-----:R-:W-:-:S05]  /*0050*/  IMAD R0, R13, UR4, R0 ;  /* 0x000000040d007c24 */ /* 0x001fca000f8e0200 */
[----:B-1----:R-:W-:-:S13]  /*0060*/  ISETP.GE.AND P0, PT, R0, UR5, PT ;  /* 0x0000000500007c0c */ /* 0x002fda000bf06270 */
[----:B------:R-:W-:Y:S05]  /*0070*/  @P0 EXIT ;  /* 0x000000000000094d */ /* 0x000fea0003800000 */
[----:B------:R-:W0:Y:S01]  /*0080*/  LDC.64 R8, c[0x0][0x388] ;  /* 0x0000e200ff087b82 */ /* 0x000e220000000a00 */
[----:B------:R-:W1:Y:S01]  /*0090*/  LDCU UR4, c[0x0][0x370] ;  /* 0x00006e00ff0477ac */ /* 0x000e620008000800 */
[----:B------:R-:W2:Y:S06]  /*00a0*/  LDCU.64 UR6, c[0x0][0x358] ;  /* 0x00006b00ff0677ac */ /* 0x000eac0008000a00 */
[----:B------:R-:W3:Y:S01]  /*00b0*/  LDC.64 R10, c[0x0][0x390] ;  /* 0x0000e400ff0a7b82 */ /* 0x000ee20000000a00 */
[----:B------:R-:W4:Y:S01]  /*00c0*/  LDCU UR5, c[0x0][0x380] ;  /* 0x00007000ff0577ac */ /* 0x000f220008000800 */
[----:B-1----:R-:W-:-:S07]  /*00d0*/  IMAD R13, R13, UR4, RZ ;  /* 0x000000040d0d7c24 */ /* 0x002fce000f8e02ff */
.L_x_36:
[----:B0-----:R-:W-:-:S04]  /*00e0*/  IMAD.WIDE R2, R0, 0x4, R8 ;  /* 0x0000000400027825 */ /* 0x001fc800078e0208 */
[----:B---3--:R-:W-:Y:S02]  /*00f0*/  IMAD.WIDE R4, R0, 0x4, R10 ;  /* 0x0000000400047825 */ /* 0x008fe400078e020a */
[----:B--2---:R-:W2:Y:S04]  /*0100*/  LDG.E R2, desc[UR6][R2.64] ;  /* 0x0000000602027981 */ /* 0x004ea8000c1e1900 */
[----:B------:R-:W2:Y:S01]  /*0110*/  LDG.E R5, desc[UR6][R4.64] ;  /* 0x0000000604057981 */ /* 0x000ea2000c1e1900 */
[----:B------:R-:W-:Y:S02]  /*0120*/  IADD3 R0, PT, PT, R13, R0, RZ ;  /* 0x000000000d007210 */ /* 0x000fe40007ffe0ff */
[----:B--2---:R-:W-:-:S13]  /*0130*/  ISETP.NE.AND P0, PT, R2, R5, PT ;  /* 0x000000050200720c */ /* 0x004fda0003f05270 */
[----:B------:R-:W0:Y:S02]  /*0140*/  @P0 LDC.64 R6, c[0x0][0x398] ;  /* 0x0000e600ff060b82 */ /* 0x000e240000000a00 */
[----:B0-----:R1:W-:Y:S01]  /*0150*/  @P0 STG.E.U8 desc[UR6][R6.64], RZ ;  /* 0x000000ff06000986 */ /* 0x0013e2000c101106 */
[----:B----4-:R-:W-:-:S13]  /*0160*/  ISETP.GE.AND P0, PT, R0, UR5, PT ;  /* 0x0000000500007c0c */ /* 0x010fda000bf06270 */
[----:B-1----:R-:W-:Y:S05]  /*0170*/  @!P0 BRA `(.L_x_36) ;  /* 0xfffffffc00d88947 */ /* 0x002fea000383ffff */
[----:B------:R-:W-:Y:S05]  /*0180*/  EXIT ;  /* 0x000000000000794d */ /* 0x000fea0003800000 */
.L_x_37:
        /* <DEDUP_REMOVED lines=15> */
.L_x_49:


//--------------------- .text._Z7clusteriPiPf     --------------------------
	.section	.text._Z7clusteriPiPf,"ax",@progbits
	.align	128
        .global         _Z7clusteriPiPf
        .type           _Z7clusteriPiPf,@function
        .size           _Z7clusteriPiPf,(.L_x_50 - _Z7clusteriPiPf)
        .other          _Z7clusteriPiPf,@"STO_CUDA_ENTRY STV_DEFAULT"
_Z7clusteriPiPf:
.text._Z7clusteriPiPf:
        /* <DEDUP_REMOVED lines=33> */
[----:B------:R-:W-:Y:S01]  /*0210*/  @P1 VIADD R5, R5, 0x1 ;  /* 0x0000000105051836 */ /* 0x000fe20000000000 */
[----:B------:R-:W-:-:S05]  /*0220*/  @!P2 LOP3.LUT R5, RZ, R0, RZ, 0x33, !PT ;  /* 0x00000000ff05a212 */ /* 0x000fca00078e33ff */
[----:B------:R-:W-:-:S05]  /*0230*/  IMAD.IADD R5, R6, 0x1, R5 ;  /* 0x0000000106057824 */ /* 0x000fca00078e0205 */
[C---:B------:R-:W-:Y:S02]  /*0240*/  LOP3.LUT R4, R5.reuse, 0x1, RZ, 0xc0, !PT ;  /* 0x0000000105047812 */ /* 0x040fe400078ec0ff */
[----:B------:R-:W-:Y:S02]  /*0250*/  ISETP.NE.AND P0, PT, R5, RZ, PT ;  /* 0x000000ff0500720c */ /* 0x000fe40003f05270 */
[----:B------:R-:W-:-:S13]  /*0260*/  ISETP.NE.U32.AND P1, PT, R4, 0x1, PT ;  /* 0x000000010400780c */ /* 0x000fda0003f25070 */
[----:B-1----:R-:W-:Y:S05]  /*0270*/  @!P1 BRA `(.L_x_39) ;  /* 0x0000000000b89947 */ /* 0x002fea0003800000 */
[----:B------:R-:W0:Y:S01]  /*0280*/  LDC.64 R6, c[0x0][0x390] ;  /* 0x0000e400ff067b82 */ /* 0x000e220000000a00 */
[----:B------:R-:W-:-:S04]  /*0290*/  IMAD R5, R3, 0xa, RZ ;  /* 0x0000000a03057824 */ /* 0x000fc800078e02ff */
[----:B0-----:R-:W-:-:S05]  /*02a0*/  IMAD.WIDE R6, R5, 0x4, R6 ;  /* 0x0000000405067825 */ /* 0x001fca00078e0206 */
[----:B------:R-:W2:Y:S04]  /*02b0*/  LDG.E R9, desc[UR4][R6.64] ;  /* 0x0000000406097981 */ /* 0x000ea8000c1e1900 */
[----:B------:R-:W3:Y:S04]  /*02c0*/  LDG.E R10, desc[UR4][R6.64+0x4] ;  /* 0x00000404060a7981 */ /* 0x000ee8000c1e1900 */
[----:B------:R-:W4:Y:S04]  /*02d0*/  LDG.E R12, desc[UR4][R6.64+0x8] ;  /* 0x00000804060c7981 */ /* 0x000f28000c1e1900 */
[----:B------:R-:W5:Y:S04]  /*02e0*/  LDG.E R14, desc[UR4][R6.64+0xc] ;  /* 0x00000c04060e7981 */ /* 0x000f68000c1e1900 */
[----:B------:R-:W5:Y:S04]  /*02f0*/  LDG.E R16, desc[UR4][R6.64+0x10] ;  /* 0x0000100406107981 */ /* 0x000f68000c1e1900 */
[----:B------:R-:W5:Y:S04]  /*0300*/  LDG.E R18, desc[UR4][R6.64+0x14] ;  /* 0x0000140406127981 */ /* 0x000f68000c1e1900 */
[----:B------:R-:W5:Y:S04]  /*0310*/  LDG.E R11, desc[UR4][R6.64+0x18] ;  /* 0x00001804060b7981 */ /* 0x000f68000c1e1900 */
[----:B------:R-:W5:Y:S04]  /*0320*/  LDG.E R5, desc[UR4][R6.64+0x1c] ;  /* 0x00001c0406057981 */ /* 0x000f68000c1e1900 */
[----:B------:R-:W5:Y:S04]  /*0330*/  LDG.E R4, desc[UR4][R6.64+0x20] ;  /* 0x0000200406047981 */ /* 0x000f68000c1e1900 */
[----:B------:R0:W5:Y:S01]  /*0340*/  LDG.E R8, desc[UR4][R6.64+0x24] ;  /* 0x0000240406087981 */ /* 0x000162000c1e1900 */
[----:B--2---:R-:W-:-:S04]  /*0350*/  FSETP.GEU.AND P5, PT, R9, 2960, PT ;  /* 0x453900000900780b */ /* 0x004fc80003fae000 */
[----:B------:R-:W-:Y:S02]  /*0360*/  FSEL R9, R9, 2960, !P5 ;  /* 0x4539000009097808 */ /* 0x000fe40006800000 */
[----:B0-----:R-:W-:Y:S02]  /*0370*/  SEL R6, RZ, 0xffffffff, !P5 ;  /* 0xffffffffff067807 */ /* 0x001fe40006800000 */
[----:B---3--:R-:W-:-:S04]  /*0380*/  FSETP.GEU.AND P1, PT, R10, R9, PT ;  /* 0x000000090a00720b */ /* 0x008fc80003f2e000 */
[----:B------:R-:W-:Y:S02]  /*0390*/  FSEL R9, R10, R9, !P1 ;  /* 0x000000090a097208 */ /* 0x000fe40004800000 */
[----:B------:R-:W-:Y:S02]  /*03a0*/  SEL R6, R6, 0x1, P1 ;  /* 0x0000000106067807 */ /* 0x000fe40000800000 */
[----:B----4-:R-:W-:-:S04]  /*03b0*/  FSETP.GEU.AND P2, PT, R12, R9, PT ;  /* 0x000000090c00720b */ /* 0x010fc80003f4e000 */
[----:B------:R-:W-:-:S04]  /*03c0*/  FSEL R9, R12, R9, !P2 ;  /* 0x000000090c097208 */ /* 0x000fc80005000000 */
[----:B-----5:R-:W-:-:S04]  /*03d0*/  FSETP.GEU.AND P3, PT, R14, R9, PT ;  /* 0x000000090e00720b */ /* 0x020fc80003f6e000 */
[----:B------:R-:W-:-:S04]  /*03e0*/  FSEL R9, R14, R9, !P3 ;  /* 0x000000090e097208 */ /* 0x000fc80005800000 */
[----:B------:R-:W-:-:S04]  /*03f0*/  FSETP.GEU.AND P4, PT, R16, R9, PT ;  /* 0x000000091000720b */ /* 0x000fc80003f8e000 */
[----:B------:R-:W-:-:S04]  /*0400*/  FSEL R9, R16, R9, !P4 ;  /* 0x0000000910097208 */ /* 0x000fc80006000000 */
[----:B------:R-:W-:-:S04]  /*0410*/  FSETP.GEU.AND P5, PT, R18, R9, PT ;  /* 0x000000091200720b */ /* 0x000fc80003fae000 */
[----:B------:R-:W-:Y:S02]  /*0420*/  FSEL R18, R18, R9, !P5 ;  /* 0x0000000912127208 */ /* 0x000fe40006800000 */
[----:B------:R-:W-:Y:S02]  /*0430*/  SEL R9, R6, 0x2, P2 ;  /* 0x0000000206097807 */ /* 0x000fe40001000000 */
[-C--:B------:R-:W-:Y:S01]  /*0440*/  FSETP.GEU.AND P1, PT, R11, R18.reuse, PT ;  /* 0x000000120b00720b */ /* 0x080fe20003f2e000 */
[----:B------:R-:W0:Y:S01]  /*0450*/  LDC.64 R6, c[0x0][0x388] ;  /* 0x0000e200ff067b82 */ /* 0x000e220000000a00 */
[----:B------:R-:W-:Y:S02]  /*0460*/  SEL R9, R9, 0x3, P3 ;  /* 0x0000000309097807 */ /* 0x000fe40001800000 */
[----:B------:R-:W-:Y:S02]  /*0470*/  FSEL R18, R11, R18, !P1 ;  /* 0x000000120b127208 */ /* 0x000fe40004800000 */
[----:B------:R-:W-:-:S02]  /*0480*/  SEL R9, R9, 0x4, P4 ;  /* 0x0000000409097807 */ /* 0x000fc40002000000 */
[-C--:B------:R-:W-:Y:S02]  /*0490*/  FSETP.GEU.AND P2, PT, R5, R18.reuse, PT ;  /* 0x000000120500720b */ /* 0x080fe40003f4e000 */
[----:B------:R-:W-:Y:S02]  /*04a0*/  SEL R9, R9, 0x5, P5 ;  /* 0x0000000509097807 */ /* 0x000fe40002800000 */
[----:B------:R-:W-:Y:S02]  /*04b0*/  FSEL R5, R5, R18, !P2 ;  /* 0x0000001205057208 */ /* 0x000fe40005000000 */
[----:B------:R-:W-:Y:S02]  /*04c0*/  SEL R9, R9, 0x6, P1 ;  /* 0x0000000609097807 */ /* 0x000fe40000800000 */
[----:B------:R-:W-:Y:S02]  /*04d0*/  FSETP.GEU.AND P1, PT, R4, R5, PT ;  /* 0x000000050400720b */ /* 0x000fe40003f2e000 */
[----:B------:R-:W-:-:S02]  /*04e0*/  SEL R9, R9, 0x7, P2 ;  /* 0x0000000709097807 */ /* 0x000fc40001000000 */
[----:B------:R-:W-:Y:S02]  /*04f0*/  FSEL R5, R4, R5, !P1 ;  /* 0x0000000504057208 */ /* 0x000fe40004800000 */
[----:B------:R-:W-:Y:S02]  /*0500*/  SEL R9, R9, 0x8, P1 ;  /* 0x0000000809097807 */ /* 0x000fe40000800000 */
[----:B------:R-:W-:Y:S01]  /*0510*/  FSETP.GEU.AND P1, PT, R8, R5, PT ;  /* 0x000000050800720b */ /* 0x000fe20003f2e000 */
[----:B0-----:R-:W-:-:S03]  /*0520*/  IMAD.WIDE R6, R3, 0x4, R6 ;  /* 0x0000000403067825 */ /* 0x001fc600078e0206 */
[----:B------:R-:W-:Y:S01]  /*0530*/  SEL R9, R9, 0x9, P1 ;  /* 0x0000000909097807 */ /* 0x000fe20000800000 */
[----:B------:R-:W-:-:S04]  /*0540*/  IMAD.MOV.U32 R3, RZ, RZ, R2 ;  /* 0x000000ffff037224 */ /* 0x000fc800078e0002 */
[----:B------:R0:W-:Y:S04]  /*0550*/  STG.E desc[UR4][R6.64], R9 ;  /* 0x0000000906007986 */ /* 0x0001e8000c101904 */
.L_x_39:
[----:B------:R-:W-:Y:S05]  /*0560*/  BSYNC.RECONVERGENT B0 ;  /* 0x0000000000007941 */ /* 0x000fea0003800200 */
.L_x_38:
[----:B------:R-:W-:Y:S05]  /*0570*/  @!P0 EXIT ;  /* 0x000000000000894d */ /* 0x000fea0003800000 */
.L_x_40:
[----:B-1----:R-:W1:Y:S01]  /*0580*/  LDC.64 R4, c[0x0][0x390] ;  /* 0x0000e400ff047b82 */ /* 0x002e620000000a00 */
[----:B0-----:R-:W-:-:S04]  /*0590*/  IMAD R7, R3, 0xa, RZ ;  /* 0x0000000a03077824 */ /* 0x001fc800078e02ff */
[----:B-1----:R-:W-:-:S05]  /*05a0*/  IMAD.WIDE R4, R7, 0x4, R4 ;  /* 0x0000000407047825 */ /* 0x002fca00078e0204 */
        /* <DEDUP_REMOVED lines=9> */
[----:B------:R-:W5:Y:S01]  /*0640*/  LDG.E R6, desc[UR4][R4.64+0x24] ;  /* 0x0000240404067981 */ /* 0x000f62000c1e1900 */
[----:B--2---:R-:W-:-:S04]  /*0650*/  FSETP.GEU.AND P2, PT, R7, 2960, PT ;  /* 0x453900000700780b */ /* 0x004fc80003f4e000 */
[----:B------:R-:W-:-:S04]  /*0660*/  FSEL R7, R7, 2960, !P2 ;  /* 0x4539000007077808 */ /* 0x000fc80005000000 */
[----:B---3--:R-:W-:-:S04]  /*0670*/  FSETP.GEU.AND P3, PT, R8, R7, PT ;  /* 0x000000070800720b */ /* 0x008fc80003f6e000 */
[----:B------:R-:W-:-:S04]  /*0680*/  FSEL R7, R8, R7, !P3 ;  /* 0x0000000708077208 */ /* 0x000fc80005800000 */
[----:B----4-:R-:W-:-:S04]  /*0690*/  FSETP.GEU.AND P4, PT, R10, R7, PT ;  /* 0x000000070a00720b */ /* 0x010fc80003f8e000 */
[----:B------:R-:W-:-:S04]  /*06a0*/  FSEL R7, R10, R7, !P4 ;  /* 0x000000070a077208 */ /* 0x000fc80006000000 */
[----:B-----5:R-:W-:-:S04]  /*06b0*/  FSETP.GEU.AND P1, PT, R12, R7, PT ;  /* 0x000000070c00720b */ /* 0x020fc80003f2e000 */
[----:B------:R-:W-:-:S04]  /*06c0*/  FSEL R7, R12, R7, !P1 ;  /* 0x000000070c077208 */ /* 0x000fc80004800000 */
[----:B------:R-:W-:-:S04]  /*06d0*/  FSETP.GEU.AND P0, PT, R14, R7, PT ;  /* 0x000000070e00720b */ /* 0x000fc80003f0e000 */
[----:B------:R-:W-:Y:S02]  /*06e0*/  FSEL R14, R14, R7, !P0 ;  /* 0x000000070e0e7208 */ /* 0x000fe40004000000 */
[----:B------:R-:W-:Y:S02]  /*06f0*/  SEL R7, RZ, 0xffffffff, !P2 ;  /* 0xffffffffff077807 */ /* 0x000fe40005000000 */
[-C--:B------:R-:W-:Y:S02]  /*0700*/  FSETP.GEU.AND P2, PT, R9, R14.reuse, PT ;  /* 0x0000000e0900720b */ /* 0x080fe40003f4e000 */
[----:B------:R-:W-:Y:S02]  /*0710*/  SEL R7, R7, 0x1, P3 ;  /* 0x0000000107077807 */ /* 0x000fe40001800000 */
[----:B------:R-:W-:Y:S02]  /*0720*/  FSEL R14, R9, R14, !P2 ;  /* 0x0000000e090e7208 */ /* 0x000fe40005000000 */
[----:B------:R-:W-:Y:S01]  /*0730*/  SEL R7, R7, 0x2, P4 ;  /* 0x0000000207077807 */ /* 0x000fe20002000000 */
[----:B------:R-:W0:Y:S01]  /*0740*/  LDC.64 R8, c[0x0][0x388] ;  /* 0x0000e200ff087b82 */ /* 0x000e220000000a00 */
[----:B------:R-:W-:-:S02]  /*0750*/  FSETP.GEU.AND P3, PT, R11, R14, PT ;  /* 0x0000000e0b00720b */ /* 0x000fc40003f6e000 */
[----:B------:R-:W-:Y:S02]  /*0760*/  SEL R7, R7, 0x3, P1 ;  /* 0x0000000307077807 */ /* 0x000fe40000800000 */
[----:B------:R-:W-:Y:S02]  /*0770*/  FSEL R11, R11, R14, !P3 ;  /* 0x0000000e0b0b7208 */ /* 0x000fe40005800000 */
[----:B------:R-:W-:Y:S02]  /*0780*/  SEL R7, R7, 0x4, P0 ;  /* 0x0000000407077807 */ /* 0x000fe40000000000 */
[CC--:B------:R-:W-:Y:S02]  /*0790*/  FSETP.GEU.AND P0, PT, R16.reuse, R11.reuse, PT ;  /* 0x0000000b1000720b */ /* 0x0c0fe40003f0e000 */
[----:B------:R-:W-:Y:S02]  /*07a0*/  SEL R7, R7, 0x5, P2 ;  /* 0x0000000507077807 */ /* 0x000fe40001000000 */
[----:B------:R-:W-:-:S02]  /*07b0*/  FSEL R11, R16, R11, !P0 ;  /* 0x0000000b100b7208 */ /* 0x000fc40004000000 */
[----:B------:R-:W-:Y:S02]  /*07c0*/  SEL R7, R7, 0x6, P3 ;  /* 0x0000000607077807 */ /* 0x000fe40001800000 */
[CC--:B------:R-:W-:Y:S02]  /*07d0*/  FSETP.GEU.AND P1, PT, R2.reuse, R11.reuse, PT ;  /* 0x0000000b0200720b */ /* 0x0c0fe40003f2e000 */
[----:B------:R-:W-:Y:S02]  /*07e0*/  SEL R7, R7, 0x7, P0 ;  /* 0x0000000707077807 */ /* 0x000fe40000000000 */
[----:B------:R-:W-:Y:S02]  /*07f0*/  FSEL R11, R2, R11, !P1 ;  /* 0x0000000b020b7208 */ /* 0x000fe40004800000 */
[----:B------:R-:W-:Y:S01]  /*0800*/  SEL R7, R7, 0x8, P1 ;  /* 0x0000000807077807 */ /* 0x000fe20000800000 */
[----:B0-----:R-:W-:Y:S01]  /*0810*/  IMAD.WIDE R8, R3, 0x4, R8 ;  /* 0x0000000403087825 */ /* 0x001fe200078e0208 */
[----:B------:R-:W-:-:S04]  /*0820*/  FSETP.GEU.AND P0, PT, R6, R11, PT ;  /* 0x0000000b0600720b */ /* 0x000fc80003f0e000 */
[----:B------:R-:W-:Y:S01]  /*0830*/  SEL R11, R7, 0x9, P0 ;  /* 0x00000009070b7807 */ /* 0x000fe20000000000 */
[----:B------:R-:W-:-:S04]  /*0840*/  IMAD.WIDE R6, R0, 0x28, R4 ;  /* 0x0000002800067825 */ /* 0x000fc800078e0204 */
[----:B------:R0:W-:Y:S04]  /*0850*/  STG.E desc[UR4][R8.64], R11 ;  /* 0x0000000b08007986 */ /* 0x0001e8000c101904 */
        /* <DEDUP_REMOVED lines=10> */
[----:B0-----:R-:W-:-:S04]  /*0900*/  IMAD.WIDE R8, R0, 0x4, R8 ;  /* 0x0000000400087825 */ /* 0x001fc800078e0208 */
[----:B------:R-:W-:Y:S01]  /*0910*/  IMAD R3, R0, 0x2, R3 ;  /* 0x0000000200037824 */ /* 0x000fe200078e0203 */
        /* <DEDUP_REMOVED lines=14> */
[----:B------:R-:W-:-:S02]  /*0a00*/  SEL R5, R5, 0x2, P4 ;  /* 0x0000000205057807 */ /* 0x000fc40002000000 */
[CC--:B------:R-:W-:Y:S02]  /*0a10*/  FSETP.GEU.AND P3, PT, R18.reuse, R13.reuse, PT ;  /* 0x0000000d1200720b */ /* 0x0c0fe40003f6e000 */
[----:B------:R-:W-:Y:S02]  /*0a20*/  SEL R5, R5, 0x3, P1 ;  /* 0x0000000305057807 */ /* 0x000fe40000800000 */
[----:B------:R-:W-:Y:S02]  /*0a30*/  FSEL R13, R18, R13, !P3 ;  /* 0x0000000d120d7208 */ /* 0x000fe40005800000 */
[----:B------:R-:W-:Y:S02]  /*0a40*/  SEL R5, R5, 0x4, P0 ;  /* 0x0000000405057807 */ /* 0x000fe40000000000 */
[----:B------:R-:W-:Y:S02]  /*0a50*/  FSETP.GEU.AND P0, PT, R20, R13, PT ;  /* 0x0000000d1400720b */ /* 0x000fe40003f0e000 */
[----:B------:R-:W-:-:S02]  /*0a60*/  SEL R5, R5, 0x5, P2 ;  /* 0x0000000505057807 */ /* 0x000fc40001000000 */
[----:B------:R-:W-:Y:S02]  /*0a70*/  FSEL R13, R20, R13, !P0 ;  /* 0x0000000d140d7208 */ /* 0x000fe40004000000 */
[----:B------:R-:W-:Y:S02]  /*0a80*/  SEL R5, R5, 0x6, P3 ;  /* 0x0000000605057807 */ /* 0x000fe40001800000 */
[CC--:B------:R-:W-:Y:S02]  /*0a90*/  FSETP.GEU.AND P1, PT, R2.reuse, R13.reuse, PT ;  /* 0x0000000d0200720b */ /* 0x0c0fe40003f2e000 */
[----:B------:R-:W-:Y:S02]  /*0aa0*/  SEL R5, R5, 0x7, P0 ;  /* 0x0000000705057807 */ /* 0x000fe40000000000 */
[----:B------:R-:W-:Y:S02]  /*0ab0*/  FSEL R13, R2, R13, !P1 ;  /* 0x0000000d020d7208 */ /* 0x000fe40004800000 */
[----:B------:R-:W-:-:S02]  /*0ac0*/  SEL R5, R5, 0x8, P1 ;  /* 0x0000000805057807 */ /* 0x000fc40000800000 */
[----:B------:R-:W-:-:S04]  /*0ad0*/  FSETP.GEU.AND P0, PT, R4, R13, PT ;  /* 0x0000000d0400720b */ /* 0x000fc80003f0e000 */
[----:B------:R-:W-:Y:S02]  /*0ae0*/  SEL R5, R5, 0x9, P0 ;  /* 0x0000000905057807 */ /* 0x000fe40000000000 */
[----:B------:R-:W-:-:S03]  /*0af0*/  ISETP.GE.AND P0, PT, R3, UR6, PT ;  /* 0x0000000603007c0c */ /* 0x000fc6000bf06270 */
[----:B------:R1:W-:Y:S10]  /*0b00*/  STG.E desc[UR4][R8.64], R5 ;  /* 0x0000000508007986 */ /* 0x0003f4000c101904 */
[----:B------:R-:W-:Y:S05]  /*0b10*/  @!P0 BRA `(.L_x_40) ;  /* 0xfffffff800988947 */ /* 0x000fea000383ffff */
[----:B------:R-:W-:Y:S05]  /*0b20*/  EXIT ;  /* 0x000000000000794d */ /* 0x000fea0003800000 */
.L_x_41:
        /* <DEDUP_REMOVED lines=13> */
.L_x_50:


//--------------------- .text._Z3muliPfS_S_       --------------------------
	.section	.text._Z3muliPfS_S_,"ax",@progbits
	.align	128
        .global         _Z3muliPfS_S_
        .type           _Z3muliPfS_S_,@function
        .size           _Z3muliPfS_S_,(.L_x_51 - _Z3muliPfS_S_)
        .other          _Z3muliPfS_S_,@"STO_CUDA_ENTRY STV_DEFAULT"
_Z3muliPfS_S_:
.text._Z3muliPfS_S_:
        /* <DEDUP_REMOVED lines=8> */
[----:B------:R-:W0:Y:S01]  /*0080*/  LDCU.64 UR4, c[0x0][0x388] ;  /* 0x00007100ff0477ac */ /* 0x000e220008000a00 */
[----:B------:R-:W1:Y:S01]  /*0090*/  LDCU.64 UR6, c[0x0][0x390] ;  /* 0x00007200ff0677ac */ /* 0x000e620008000a00 */
[----:B------:R-:W2:Y:S01]  /*00a0*/  LDCU UR8, c[0x0][0x370] ;  /* 0x00006e00ff0877ac */ /* 0x000ea20008000800 */
[----:B------:R-:W3:Y:S01]  /*00b0*/  LDCU.64 UR10, c[0x0][0x358] ;  /* 0x00006b00ff0a77ac */ /* 0x000ee20008000a00 */
[----:B0-----:R-:W-:Y:S02]  /*00c0*/  UIADD3 UR4, UP0, UPT, UR4, 0x10, URZ ;  /* 0x0000001004047890 */ /* 0x001fe4000ff1e0ff */
[----:B-1----:R-:W-:Y:S02]  /*00d0*/  UIADD3 UR6, UP1, UPT, UR6, 0x10, URZ ;  /* 0x0000001006067890 */ /* 0x002fe4000ff3e0ff */
[----:B------:R-:W-:Y:S02]  /*00e0*/  UIADD3.X UR5, UPT, UPT, URZ, UR5, URZ, UP0, !UPT ;  /* 0x00000005ff057290 */ /* 0x000fe400087fe4ff */
[----:B------:R-:W-:Y:S01]  /*00f0*/  MOV R2, UR4 ;  /* 0x0000000400027c02 */ /* 0x000fe20008000f00 */
[----:B------:R-:W-:Y:S01]  /*0100*/  UIADD3.X UR7, UPT, UPT, URZ, UR7, URZ, UP1, !UPT ;  /* 0x00000007ff077290 */ /* 0x000fe20008ffe4ff */
[----:B--2---:R-:W-:Y:S01]  /*0110*/  IMAD R9, R9, UR8, RZ ;  /* 0x0000000809097c24 */ /* 0x004fe2000f8e02ff */
[----:B------:R-:W-:-:S02]  /*0120*/  MOV R4, UR6 ;  /* 0x0000000600047c02 */ /* 0x000fc40008000f00 */
[----:B------:R-:W-:Y:S02]  /*0130*/  MOV R3, UR5 ;  /* 0x0000000500037c02 */ /* 0x000fe40008000f00 */
[----:B---3--:R-:W-:-:S07]  /*0140*/  MOV R5, UR7 ;  /* 0x0000000700057c02 */ /* 0x008fce0008000f00 */
.L_x_43:
[----:B0-2---:R-:W0:Y:S01]  /*0150*/  LDC.64 R6, c[0x0][0x398] ;  /* 0x0000e600ff067b82 */ /* 0x005e220000000a00 */
[----:B------:R-:W-:Y:S01]  /*0160*/  IMAD.HI R8, R0, 0x66666667, RZ ;  /* 0x6666666700087827 */ /* 0x000fe200078e02ff */
[----:B------:R-:W1:Y:S01]  /*0170*/  LDCU UR4, c[0x0][0x380] ;  /* 0x00007000ff0477ac */ /* 0x000e620008000800 */
[----:B------:R-:W-:-:S03]  /*0180*/  MOV R19, RZ ;  /* 0x000000ff00137202 */ /* 0x000fc60000000f00 */
[----:B------:R-:W-:-:S04]  /*0190*/  SHF.R.U32.HI R11, RZ, 0x1f, R8 ;  /* 0x0000001fff0b7819 */ /* 0x000fc80000011608 */
[----:B------:R-:W-:Y:S01]  /*01a0*/  LEA.HI.SX32 R11, R8, R11, 0x1e ;  /* 0x0000000b080b7211 */ /* 0x000fe200078ff2ff */
[----:B------:R-:W-:-:S04]  /*01b0*/  HFMA2 R8, -RZ, RZ, 0, 0 ;  /* 0x00000000ff087431 */ /* 0x000fc800000001ff */
[C---:B------:R-:W-:Y:S02]  /*01c0*/  IMAD R13, R11.reuse, -0xa, R0 ;  /* 0xfffffff60b0d7824 */ /* 0x040fe400078e0200 */
[----:B------:R-:W-:Y:S02]  /*01d0*/  IMAD R11, R11, 0xb90, RZ ;  /* 0x00000b900b0b7824 */ /* 0x000fe400078e02ff */
[----:B------:R-:W-:Y:S02]  /*01e0*/  IMAD R13, R13, 0xb90, RZ ;  /* 0x00000b900d0d7824 */ /* 0x000fe400078e02ff */
[----:B0-----:R-:W-:Y:S01]  /*01f0*/  IMAD.WIDE R6, R0, 0x4, R6 ;  /* 0x0000000400067825 */ /* 0x001fe200078e0206 */
[----:B------:R-:W-:-:S04]  /*0200*/  IADD3 R0, PT, PT, R9, R0, RZ ;  /* 0x0000000009007210 */ /* 0x000fc80007ffe0ff */
[----:B------:R0:W-:Y:S01]  /*0210*/  STG.E desc[UR10][R6.64], RZ ;  /* 0x000000ff06007986 */ /* 0x0001e2000c10190a */
[----:B-1----:R-:W-:-:S13]  /*0220*/  ISETP.GE.AND P1, PT, R0, UR4, PT ;  /* 0x0000000400007c0c */ /* 0x002fda000bf26270 */
.L_x_42:
[----:B------:R-:W-:-:S04]  /*0230*/  IMAD.WIDE R14, R11, 0x4, R2 ;  /* 0x000000040b0e7825 */ /* 0x000fc800078e0202 */
[----:B------:R-:W-:Y:S01]  /*0240*/  IMAD.WIDE R16, R13, 0x4, R4 ;  /* 0x000000040d107825 */ /* 0x000fe200078e0204 */
[----:B--2---:R-:W2:Y:S04]  /*0250*/  LDG.E R10, desc[UR10][R14.64+-0x10] ;  /* 0xfffff00a0e0a7981 */ /* 0x004ea8000c1e1900 */
[----:B------:R-:W2:Y:S02]  /*0260*/  LDG.E R21, desc[UR10][R16.64+-0x10] ;  /* 0xfffff00a10157981 */ /* 0x000ea4000c1e1900 */
[----:B--2---:R-:W-:-:S04]  /*0270*/  FADD R10, R10, -R21 ;  /* 0x800000150a0a7221 */ /* 0x004fc80000000000 */
[----:B------:R-:W-:-:S05]  /*0280*/  FFMA R19, R10, R10, R19 ;  /* 0x0000000a0a137223 */ /* 0x000fca0000000013 */
[----:B------:R1:W-:Y:S04]  /*0290*/  STG.E desc[UR10][R6.64], R19 ;  /* 0x0000001306007986 */ /* 0x0003e8000c10190a */
[----:B------:R-:W2:Y:S04]  /*02a0*/  LDG.E R10, desc[UR10][R14.64+-0xc] ;  /* 0xfffff40a0e0a7981 */ /* 0x000ea8000c1e1900 */
[----:B------:R-:W2:Y:S02]  /*02b0*/  LDG.E R21, desc[UR10][R16.64+-0xc] ;  /* 0xfffff40a10157981 */ /* 0x000ea4000c1e1900 */
[----:B--2---:R-:W-:-:S04]  /*02c0*/  FADD R10, R10, -R21 ;  /* 0x800000150a0a7221 */ /* 0x004fc80000000000 */
[----:B------:R-:W-:-:S05]  /*02d0*/  FFMA R21, R10, R10, R19 ;  /* 0x0000000a0a157223 */ /* 0x000fca0000000013 */
[----:B------:R2:W-:Y:S04]  /*02e0*/  STG.E desc[UR10][R6.64], R21 ;  /* 0x0000001506007986 */ /* 0x0005e8000c10190a */
[----:B------:R-:W3:Y:S04]  /*02f0*/  LDG.E R10, desc[UR10][R14.64+-0x8] ;  /* 0xfffff80a0e0a7981 */ /* 0x000ee8000c1e1900 */
[----:B------:R-:W3:Y:S02]  /*0300*/  LDG.E R23, desc[UR10][R16.64+-0x8] ;  /* 0xfffff80a10177981 */ /* 0x000ee4000c1e1900 */
[----:B---3--:R-:W-:-:S04]  /*0310*/  FADD R10, R10, -R23 ;  /* 0x800000170a0a7221 */ /* 0x008fc80000000000 */
[----:B------:R-:W-:-:S05]  /*0320*/  FFMA R23, R10, R10, R21 ;  /* 0x0000000a0a177223 */ /* 0x000fca0000000015 */
[----:B------:R3:W-:Y:S04]  /*0330*/  STG.E desc[UR10][R6.64], R23 ;  /* 0x0000001706007986 */ /* 0x0007e8000c10190a */
[----:B------:R-:W4:Y:S04]  /*0340*/  LDG.E R10, desc[UR10][R14.64+-0x4] ;  /* 0xfffffc0a0e0a7981 */ /* 0x000f28000c1e1900 */
[----:B-1----:R-:W4:Y:S02]  /*0350*/  LDG.E R19, desc[UR10][R16.64+-0x4] ;  /* 0xfffffc0a10137981 */ /* 0x002f24000c1e1900 */
[----:B----4-:R-:W-:-:S04]  /*0360*/  FADD R10, R10, -R19 ;  /* 0x800000130a0a7221 */ /* 0x010fc80000000000 */
[----:B------:R-:W-:-:S05]  /*0370*/  FFMA R19, R10, R10, R23 ;  /* 0x0000000a0a137223 */ /* 0x000fca0000000017 */
[----:B------:R1:W-:Y:S04]  /*0380*/  STG.E desc[UR10][R6.64], R19 ;  /* 0x0000001306007986 */ /* 0x0003e8000c10190a */
[----:B------:R-:W4:Y:S04]  /*0390*/  LDG.E R10, desc[UR10][R14.64] ;  /* 0x0000000a0e0a7981 */ /* 0x000f28000c1e1900 */
[----:B--2---:R-:W4:Y:S02]  /*03a0*/  LDG.E R21, desc[UR10][R16.64] ;  /* 0x0000000a10157981 */ /* 0x004f24000c1e1900 */
[----:B----4-:R-:W-:-:S04]  /*03b0*/  FADD R10, R10, -R21 ;  /* 0x800000150a0a7221 */ /* 0x010fc80000000000 */
[----:B------:R-:W-:-:S05]  /*03c0*/  FFMA R21, R10, R10, R19 ;  /* 0x0000000a0a157223 */ /* 0x000fca0000000013 */
[----:B------:R2:W-:Y:S04]  /*03d0*/  STG.E desc[UR10][R6.64], R21 ;  /* 0x0000001506007986 */ /* 0x0005e8000c10190a */
[----:B------:R-:W4:Y:S04]  /*03e0*/  LDG.E R10, desc[UR10][R14.64+0x4] ;  /* 0x0000040a0e0a7981 */ /* 0x000f28000c1e1900 */
[----:B---3--:R-:W4:Y:S02]  /*03f0*/  LDG.E R23, desc[UR10][R16.64+0x4] ;  /* 0x0000040a10177981 */ /* 0x008f24000c1e1900 */
[----:B----4-:R-:W-:-:S04]  /*0400*/  FADD R10, R10, -R23 ;  /* 0x800000170a0a7221 */ /* 0x010fc80000000000 */
        /* <DEDUP_REMOVED lines=8> */
[----:B------:R-:W4:Y:S01]  /*0490*/  LDG.E R19, desc[UR10][R16.64+0xc] ;  /* 0x00000c0a10137981 */ /* 0x000f22000c1e1900 */
[----:B--2---:R-:W-:Y:S02]  /*04a0*/  IADD3 R21, PT, PT, R11, 0x8, RZ ;  /* 0x000000080b157810 */ /* 0x004fe40007ffe0ff */
[----:B------:R-:W-:Y:S01]  /*04b0*/  IADD3 R27, PT, PT, R13, 0x8, RZ ;  /* 0x000000080d1b7810 */ /* 0x000fe20007ffe0ff */
[----:B----4-:R-:W-:-:S02]  /*04c0*/  FADD R10, R10, -R19 ;  /* 0x800000130a0a7221 */ /* 0x010fc40000000000 */
[----:B------:R-:W-:-:S04]  /*04d0*/  IMAD.WIDE R18, R21, 0x4, R2 ;  /* 0x0000000415127825 */ /* 0x000fc800078e0202 */
[----:B---3--:R-:W-:Y:S01]  /*04e0*/  FFMA R23, R10, R10, R25 ;  /* 0x0000000a0a177223 */ /* 0x008fe20000000019 */
[----:B------:R-:W-:-:S04]  /*04f0*/  IMAD.WIDE R20, R27, 0x4, R4 ;  /* 0x000000041b147825 */ /* 0x000fc800078e0204 */
[----:B------:R2:W-:Y:S04]  /*0500*/  STG.E desc[UR10][R6.64], R23 ;  /* 0x0000001706007986 */ /* 0x0005e8000c10190a */
[----:B------:R-:W3:Y:S04]  /*0510*/  LDG.E R10, desc[UR10][R18.64+-0x10] ;  /* 0xfffff00a120a7981 */ /* 0x000ee8000c1e1900 */
[----:B-1----:R-:W3:Y:S02]  /*0520*/  LDG.E R25, desc[UR10][R20.64+-0x10] ;  /* 0xfffff00a14197981 */ /* 0x002ee4000c1e1900 */
[----:B---3--:R-:W-:-:S04]  /*0530*/  FADD R10, R10, -R25 ;  /* 0x800000190a0a7221 */ /* 0x008fc80000000000 */
        /* <DEDUP_REMOVED lines=34> */
[----:B---3--:R-:W-:Y:S02]  /*0760*/  IADD3 R17, PT, PT, R11, 0x10, RZ ;  /* 0x000000100b117810 */ /* 0x008fe40007ffe0ff */
[----:B------:R-:W-:Y:S01]  /*0770*/  IADD3 R27, PT, PT, R13, 0x10, RZ ;  /* 0x000000100d1b7810 */ /* 0x000fe20007ffe0ff */
[----:B----4-:R-:W-:-:S02]  /*0780*/  FADD R10, R10, -R15 ;  /* 0x8000000f0a0a7221 */ /* 0x010fc40000000000 */
[----:B------:R-:W-:-:S04]  /*0790*/  IMAD.WIDE R14, R17, 0x4, R2 ;  /* 0x00000004110e7825 */ /* 0x000fc800078e0202 */
[----:B--2---:R-:W-:Y:S01]  /*07a0*/  FFMA R23, R10, R10, R25 ;  /* 0x0000000a0a177223 */ /* 0x004fe20000000019 */
        /* <DEDUP_REMOVED lines=80> */
[----:B------:R-:W-:Y:S04]  /*0cb0*/  STG.E desc[UR10][R6.64], R25 ;  /* 0x0000001906007986 */ /* 0x000fe8000c10190a */
[----:B------:R-:W4:Y:S04]  /*0cc0*/  LDG.E R10, desc[UR10][R18.64+0xc] ;  /* 0x00000c0a120a7981 */ /* 0x000f28000c1e1900 */
[----:B------:R-:W4:Y:S01]  /*0cd0*/  LDG.E R15, desc[UR10][R20.64+0xc] ;  /* 0x00000c0a140f7981 */ /* 0x000f22000c1e1900 */
[----:B---3--:R-:W-:Y:S02]  /*0ce0*/  IADD3 R17, PT, PT, R11, 0x20, RZ ;  /* 0x000000200b117810 */ /* 0x008fe40007ffe0ff */
[----:B------:R-:W-:Y:S01]  /*0cf0*/  IADD3 R29, PT, PT, R13, 0x20, RZ ;  /* 0x000000200d1d7810 */ /* 0x000fe20007ffe0ff */
[----:B----4-:R-:W-:-:S02]  /*0d00*/  FADD R10, R10, -R15 ;  /* 0x8000000f0a0a7221 */ /* 0x010fc40000000000 */
[----:B------:R-:W-:-:S04]  /*0d10*/  IMAD.WIDE R14, R17, 0x4, R2 ;  /* 0x00000004110e7825 */ /* 0x000fc800078e0202 */
[----:B------:R-:W-:Y:S01]  /*0d20*/  FFMA R27, R10, R10, R25 ;  /* 0x0000000a0a1b7223 */ /* 0x000fe20000000019 */
[----:B------:R-:W-:-:S04]  /*0d30*/  IMAD.WIDE R16, R29, 0x4, R4 ;  /* 0x000000041d107825 */ /* 0x000fc800078e0204 */
[----:B------:R-:W-:Y:S04]  /*0d40*/  STG.E desc[UR10][R6.64], R27 ;  /* 0x0000001b06007986 */ /* 0x000fe8000c10190a */
[----:B------:R-:W3:Y:S04]  /*0d50*/  LDG.E R10, desc[UR10][R14.64+-0x10] ;  /* 0xfffff00a0e0a7981 */ /* 0x000ee8000c1e1900 */
[----:B--2---:R-:W3:Y:S02]  /*0d60*/  LDG.E R23, desc[UR10][R16.64+-0x10] ;  /* 0xfffff00a10177981 */ /* 0x004ee4000c1e1900 */
[----:B---3--:R-:W-:-:S04]  /*0d70*/  FADD R10, R10, -R23 ;  /* 0x800000170a0a7221 */ /* 0x008fc80000000000 */
        /* <DEDUP_REMOVED lines=27> */
[----:B------:R-:W3:Y:S04]  /*0f30*/  LDG.E R10, desc[UR10][R14.64+0x8] ;  /* 0x0000080a0e0a7981 */ /* 0x000ee8000c1e1900 */
[----:B-1----:R-:W3:Y:S02]  /*0f40*/  LDG.E R19, desc[UR10][R16.64+0x8] ;  /* 0x0000080a10137981 */ /* 0x002ee4000c1e1900 */
[----:B---3--:R-:W-:-:S04]  /*0f50*/  FADD R10, R10, -R19 ;  /* 0x800000130a0a7221 */ /* 0x008fc80000000000 */
[----:B------:R-:W-:-:S05]  /*0f60*/  FFMA R25, R10, R10, R23 ;  /* 0x0000000a0a197223 */ /* 0x000fca0000000017 */
[----:B------:R2:W-:Y:S04]  /*0f70*/  STG.E desc[UR10][R6.64], R25 ;  /* 0x0000001906007986 */ /* 0x0005e8000c10190a */
[----:B------:R-:W3:Y:S04]  /*0f80*/  LDG.E R10, desc[UR10][R14.64+0xc] ;  /* 0x00000c0a0e0a7981 */ /* 0x000ee8000c1e1900 */
[----:B------:R-:W3:Y:S01]  /*0f90*/  LDG.E R19, desc[UR10][R16.64+0xc] ;  /* 0x00000c0a10137981 */ /* 0x000ee2000c1e1900 */
[----:B------:R-:W-:Y:S02]  /*0fa0*/  IADD3 R8, PT, PT, R8, 0x28, RZ ;  /* 0x0000002808087810 */ /* 0x000fe40007ffe0ff */
[----:B------:R-:W-:-:S02]  /*0fb0*/  IADD3 R11, PT, PT, R11, 0x28, RZ ;  /* 0x000000280b0b7810 */ /* 0x000fc40007ffe0ff */
[----:B------:R-:W-:Y:S02]  /*0fc0*/  ISETP.NE.AND P0, PT, R8, 0xb90, PT ;  /* 0x00000b900800780c */ /* 0x000fe40003f05270 */
[----:B------:R-:W-:Y:S01]  /*0fd0*/  IADD3 R13, PT, PT, R13, 0x28, RZ ;  /* 0x000000280d0d7810 */ /* 0x000fe20007ffe0ff */
[----:B---3--:R-:W-:-:S04]  /*0fe0*/  FADD R10, R10, -R19 ;  /* 0x800000130a0a7221 */ /* 0x008fc80000000000 */
[----:B------:R-:W-:-:S05]  /*0ff0*/  FFMA R19, R10, R10, R25 ;  /* 0x0000000a0a137223 */ /* 0x000fca0000000019 */
[----:B------:R2:W-:Y:S01]  /*1000*/  STG.E desc[UR10][R6.64], R19 ;  /* 0x0000001306007986 */ /* 0x0005e2000c10190a */
[----:B------:R-:W-:Y:S05]  /*1010*/  @P0 BRA `(.L_x_42) ;  /* 0xfffffff000840947 */ /* 0x000fea000383ffff */
[----:B------:R-:W-:Y:S05]  /*1020*/  @!P1 BRA `(.L_x_43) ;  /* 0xfffffff000489947 */ /* 0x000fea000383ffff */
[----:B------:R-:W-:Y:S05]  /*1030*/  EXIT ;  /* 0x000000000000794d */ /* 0x000fea0003800000 */
.L_x_44:
        /* <DEDUP_REMOVED lines=12> */
.L_x_51:


//--------------------- .nv.shared.reserved.0     --------------------------
	.section	.nv.shared.reserved.0,"aw",@nobits
	.weak		__nv_reservedSMEM_offset_0_alias
	.size		__nv_reservedSMEM_offset_0_alias, 0, 64
	.other		__nv_reservedSMEM_offset_0_alias,@"STO_CUDA_RESERVED_SHARED STV_DEFAULT"
__nv_reservedSMEM_offset_0_alias:
	.zero		0
	.zero		64


//--------------------- .nv.constant0._Z3diviPfPi --------------------------
	.section	.nv.constant0._Z3diviPfPi,"a",@progbits
	.sectionflags	@""
	.align	4
.nv.constant0._Z3diviPfPi:
	.zero		920


//--------------------- .nv.constant0._Z3addiPfS_ --------------------------
	.section	.nv.constant0._Z3addiPfS_,"a",@progbits
	.sectionflags	@""
	.align	4
.nv.constant0._Z3addiPfS_:
	.zero		920


//--------------------- .nv.constant0._Z14clear_centroidiPf --------------------------
	.section	.nv.constant0._Z14clear_centroidiPf,"a",@progbits
	.sectionflags	@""
	.align	4
.nv.constant0._Z14clear_centroidiPf:
	.zero		912


//--------------------- .nv.constant0._Z11check_equaliPiS_Pb --------------------------
	.section	.nv.constant0._Z11check_equaliPiS_Pb,"a",@progbits
	.sectionflags	@""
	.align	4
.nv.constant0._Z11check_equaliPiS_Pb:
	.zero		928


//--------------------- .nv.constant0._Z7clusteriPiPf --------------------------
	.section	.nv.constant0._Z7clusteriPiPf,"a",@progbits
	.sectionflags	@""
	.align	4
.nv.constant0._Z7clusteriPiPf:
	.zero		920


//--------------------- .nv.constant0._Z3muliPfS_S_ --------------------------
	.section	.nv.constant0._Z3muliPfS_S_,"a",@progbits
	.sectionflags	@""
	.align	4
.nv.constant0._Z3muliPfS_S_:
	.zero		928


//--------------------- SYMBOLS --------------------------

	.type		.nv.reservedSmem.offset0,@object
	.size		.nv.reservedSmem.offset0,0x4
